//
// Generated by NVIDIA NVVM Compiler
//
// Compiler Build ID: CL-36424714
// Cuda compilation tools, release 13.0, V13.0.88
// Based on NVVM 20.0.0
//

.version 9.0
.target sm_100
.address_size 64

	// .globl	_Z13compute_sobelPhS_S_iimmm

.visible .entry _Z13compute_sobelPhS_S_iimmm(
	.param .u64 .ptr .align 1 _Z13compute_sobelPhS_S_iimmm_param_0,
	.param .u64 .ptr .align 1 _Z13compute_sobelPhS_S_iimmm_param_1,
	.param .u64 .ptr .align 1 _Z13compute_sobelPhS_S_iimmm_param_2,
	.param .u32 _Z13compute_sobelPhS_S_iimmm_param_3,
	.param .u32 _Z13compute_sobelPhS_S_iimmm_param_4,
	.param .u64 _Z13compute_sobelPhS_S_iimmm_param_5,
	.param .u64 _Z13compute_sobelPhS_S_iimmm_param_6,
	.param .u64 _Z13compute_sobelPhS_S_iimmm_param_7
)
{
	.reg .pred 	%p<10>;
	.reg .b16 	%rs<6>;
	.reg .b32 	%r<57>;
	.reg .b64 	%rd<37>;

	ld.param.u64 	%rd9, [_Z13compute_sobelPhS_S_iimmm_param_0];
	ld.param.u64 	%rd4, [_Z13compute_sobelPhS_S_iimmm_param_1];
	ld.param.u64 	%rd5, [_Z13compute_sobelPhS_S_iimmm_param_2];
	ld.param.u32 	%r13, [_Z13compute_sobelPhS_S_iimmm_param_3];
	ld.param.u32 	%r14, [_Z13compute_sobelPhS_S_iimmm_param_4];
	ld.param.u64 	%rd6, [_Z13compute_sobelPhS_S_iimmm_param_5];
	ld.param.u64 	%rd7, [_Z13compute_sobelPhS_S_iimmm_param_6];
	ld.param.u64 	%rd8, [_Z13compute_sobelPhS_S_iimmm_param_7];
	cvta.to.global.u64 	%rd1, %rd9;
	mov.u32 	%r16, %ntid.x;
	mov.u32 	%r17, %ctaid.x;
	mov.u32 	%r18, %tid.x;
	mad.lo.s32 	%r1, %r16, %r17, %r18;
	mov.u32 	%r19, %ntid.y;
	mov.u32 	%r20, %ctaid.y;
	mov.u32 	%r21, %tid.y;
	mad.lo.s32 	%r22, %r19, %r20, %r21;
	setp.ge.s32 	%p1, %r1, %r13;
	setp.ge.s32 	%p2, %r22, %r14;
	or.pred  	%p3, %p1, %p2;
	@%p3 bra 	$L__BB0_10;
	setp.eq.s32 	%p4, %r22, 0;
	setp.lt.s32 	%p5, %r1, 1;
	mov.b32 	%r52, 0;
	or.pred  	%p6, %p4, %p5;
	@%p6 bra 	$L__BB0_3;
	add.s32 	%r24, %r22, -1;
	cvt.u64.u32 	%rd10, %r24;
	add.s32 	%r25, %r1, -1;
	cvt.u64.u32 	%rd11, %r25;
	mad.lo.s64 	%rd12, %rd6, %rd10, %rd11;
	add.s64 	%rd13, %rd1, %rd12;
	ld.global.u8 	%r52, [%rd13];
$L__BB0_3:
	setp.eq.s32 	%p7, %r22, 0;
	mov.b32 	%r53, 0;
	mov.u32 	%r54, %r53;
	@%p7 bra 	$L__BB0_5;
	add.s32 	%r27, %r22, -1;
	cvt.u64.u32 	%rd14, %r27;
	cvt.s64.s32 	%rd15, %r1;
	mad.lo.s64 	%rd16, %rd6, %rd14, %rd15;
	add.s64 	%rd17, %rd1, %rd16;
	ld.global.u8 	%rs2, [%rd17];
	ld.global.u8 	%r54, [%rd17+1];
	mul.wide.u16 	%r28, %rs2, 2;
	neg.s32 	%r53, %r28;
$L__BB0_5:
	setp.lt.s32 	%p8, %r1, 1;
	mov.b32 	%r55, 0;
	@%p8 bra 	$L__BB0_7;
	cvt.u64.u32 	%rd18, %r22;
	add.s32 	%r30, %r1, -1;
	cvt.u64.u32 	%rd19, %r30;
	mad.lo.s64 	%rd20, %rd6, %rd18, %rd19;
	add.s64 	%rd21, %rd1, %rd20;
	ld.global.u8 	%rs3, [%rd21];
	mul.wide.u16 	%r55, %rs3, 2;
$L__BB0_7:
	setp.lt.s32 	%p9, %r1, 1;
	cvt.u64.u32 	%rd2, %r22;
	cvt.s64.s32 	%rd3, %r1;
	mad.lo.s64 	%rd22, %rd6, %rd2, %rd3;
	add.s64 	%rd23, %rd1, %rd22;
	ld.global.u8 	%rs1, [%rd23+1];
	mov.b32 	%r56, 0;
	@%p9 bra 	$L__BB0_9;
	add.s32 	%r32, %r22, 1;
	cvt.u64.u32 	%rd24, %r32;
	add.s32 	%r33, %r1, -1;
	cvt.u64.u32 	%rd25, %r33;
	mad.lo.s64 	%rd26, %rd6, %rd24, %rd25;
	add.s64 	%rd27, %rd1, %rd26;
	ld.global.u8 	%r56, [%rd27];
$L__BB0_9:
	add.s32 	%r34, %r22, 1;
	cvt.u64.u32 	%rd28, %r34;
	mad.lo.s64 	%rd29, %rd6, %rd28, %rd3;
	add.s64 	%rd30, %rd1, %rd29;
	ld.global.u8 	%rs4, [%rd30];
	ld.global.u8 	%r35, [%rd30+1];
	add.s32 	%r36, %r52, %r54;
	sub.s32 	%r37, %r53, %r36;
	add.s32 	%r38, %r52, %r55;
	mul.wide.u16 	%r39, %rs1, 2;
	add.s32 	%r40, %r54, %r39;
	add.s32 	%r41, %r38, %r56;
	sub.s32 	%r42, %r40, %r41;
	add.s32 	%r43, %r56, %r37;
	mul.wide.u16 	%r44, %rs4, 2;
	add.s32 	%r45, %r44, %r43;
	add.s32 	%r46, %r42, %r35;
	add.s32 	%r47, %r45, %r35;
	min.s32 	%r48, %r46, 255;
	max.s32 	%r49, %r48, 0;
	min.s32 	%r50, %r47, 255;
	max.s32 	%r51, %r50, 0;
	mad.lo.s64 	%rd31, %rd7, %rd2, %rd3;
	cvta.to.global.u64 	%rd32, %rd4;
	add.s64 	%rd33, %rd32, %rd31;
	st.global.u8 	[%rd33], %r49;
	mad.lo.s64 	%rd34, %rd8, %rd2, %rd3;
	cvta.to.global.u64 	%rd35, %rd5;
	add.s64 	%rd36, %rd35, %rd34;
	st.global.u8 	[%rd36], %r51;
$L__BB0_10:
	ret;

}
	// .globl	_Z16compute_responsePhS_S_iiimmm
.visible .entry _Z16compute_responsePhS_S_iiimmm(
	.param .u64 .ptr .align 1 _Z16compute_responsePhS_S_iiimmm_param_0,
	.param .u64 .ptr .align 1 _Z16compute_responsePhS_S_iiimmm_param_1,
	.param .u64 .ptr .align 1 _Z16compute_responsePhS_S_iiimmm_param_2,
	.param .u32 _Z16compute_responsePhS_S_iiimmm_param_3,
	.param .u32 _Z16compute_responsePhS_S_iiimmm_param_4,
	.param .u32 _Z16compute_responsePhS_S_iiimmm_param_5,
	.param .u64 _Z16compute_responsePhS_S_iiimmm_param_6,
	.param .u64 _Z16compute_responsePhS_S_iiimmm_param_7,
	.param .u64 _Z16compute_responsePhS_S_iiimmm_param_8
)
{
	.reg .pred 	%p<13>;
	.reg .b16 	%rs<3>;
	.reg .b32 	%r<185>;
	.reg .b64 	%rd<78>;

	ld.param.u64 	%rd11, [_Z16compute_responsePhS_S_iiimmm_param_0];
	ld.param.u64 	%rd12, [_Z16compute_responsePhS_S_iiimmm_param_1];
	ld.param.u64 	%rd7, [_Z16compute_responsePhS_S_iiimmm_param_2];
	ld.param.u32 	%r72, [_Z16compute_responsePhS_S_iiimmm_param_3];
	ld.param.u32 	%r70, [_Z16compute_responsePhS_S_iiimmm_param_4];
	ld.param.u32 	%r71, [_Z16compute_responsePhS_S_iiimmm_param_5];
	ld.param.u64 	%rd8, [_Z16compute_responsePhS_S_iiimmm_param_6];
	ld.param.u64 	%rd9, [_Z16compute_responsePhS_S_iiimmm_param_7];
	ld.param.u64 	%rd10, [_Z16compute_responsePhS_S_iiimmm_param_8];
	cvta.to.global.u64 	%rd1, %rd12;
	cvta.to.global.u64 	%rd2, %rd11;
	mov.u32 	%r73, %ntid.x;
	mov.u32 	%r74, %ctaid.x;
	mov.u32 	%r75, %tid.x;
	mad.lo.s32 	%r1, %r73, %r74, %r75;
	mov.u32 	%r76, %ntid.y;
	mov.u32 	%r77, %ctaid.y;
	mov.u32 	%r78, %tid.y;
	mad.lo.s32 	%r2, %r76, %r77, %r78;
	div.s32 	%r79, %r72, %r71;
	setp.ge.s32 	%p1, %r1, %r79;
	@%p1 bra 	$L__BB1_17;
	div.s32 	%r80, %r70, %r71;
	setp.ge.s32 	%p2, %r2, %r80;
	@%p2 bra 	$L__BB1_17;
	setp.lt.s32 	%p3, %r71, 1;
	mov.b32 	%r181, 0;
	mov.u32 	%r182, %r181;
	@%p3 bra 	$L__BB1_16;
	mul.lo.s32 	%r3, %r71, %r2;
	mul.lo.s32 	%r4, %r71, %r1;
	and.b32  	%r5, %r71, 7;
	and.b32  	%r6, %r71, 3;
	and.b32  	%r7, %r71, 2147483640;
	and.b32  	%r8, %r71, 1;
	neg.s32 	%r9, %r7;
	add.s32 	%r10, %r4, 2;
	add.s32 	%r11, %r4, 3;
	add.s32 	%r12, %r4, 4;
	mov.b32 	%r152, 0;
	mov.u32 	%r182, %r152;
	mov.u32 	%r181, %r152;
$L__BB1_4:
	setp.lt.u32 	%p4, %r71, 8;
	add.s32 	%r85, %r152, %r3;
	cvt.u64.u32 	%rd13, %r85;
	mul.lo.s64 	%rd3, %rd8, %rd13;
	mul.lo.s64 	%rd4, %rd9, %rd13;
	mov.b32 	%r173, 0;
	@%p4 bra 	$L__BB1_7;
	add.s32 	%r162, %r4, 1;
	add.s32 	%r158, %r4, 5;
	add.s32 	%r157, %r4, 6;
	add.s32 	%r156, %r4, 7;
	add.s64 	%rd5, %rd1, %rd4;
	add.s64 	%rd6, %rd2, %rd3;
	mov.u32 	%r155, %r4;
	mov.u32 	%r159, %r12;
	mov.u32 	%r160, %r11;
	mov.u32 	%r161, %r10;
	mov.u32 	%r163, %r9;
$L__BB1_6:
	.pragma "nounroll";
	cvt.s64.s32 	%rd14, %r162;
	cvt.s64.s32 	%rd15, %r161;
	cvt.s64.s32 	%rd16, %r160;
	cvt.s64.s32 	%rd17, %r159;
	cvt.s64.s32 	%rd18, %r158;
	cvt.s64.s32 	%rd19, %r157;
	cvt.s64.s32 	%rd20, %r156;
	cvt.s64.s32 	%rd21, %r155;
	add.s64 	%rd22, %rd6, %rd21;
	ld.global.u8 	%r86, [%rd22];
	add.s32 	%r87, %r181, %r86;
	add.s64 	%rd23, %rd5, %rd21;
	ld.global.u8 	%r88, [%rd23];
	add.s32 	%r89, %r182, %r88;
	add.s64 	%rd24, %rd6, %rd14;
	ld.global.u8 	%r90, [%rd24];
	add.s32 	%r91, %r87, %r90;
	add.s64 	%rd25, %rd5, %rd14;
	ld.global.u8 	%r92, [%rd25];
	add.s32 	%r93, %r89, %r92;
	add.s64 	%rd26, %rd6, %rd15;
	ld.global.u8 	%r94, [%rd26];
	add.s32 	%r95, %r91, %r94;
	add.s64 	%rd27, %rd5, %rd15;
	ld.global.u8 	%r96, [%rd27];
	add.s32 	%r97, %r93, %r96;
	add.s64 	%rd28, %rd6, %rd16;
	ld.global.u8 	%r98, [%rd28];
	add.s32 	%r99, %r95, %r98;
	add.s64 	%rd29, %rd5, %rd16;
	ld.global.u8 	%r100, [%rd29];
	add.s32 	%r101, %r97, %r100;
	add.s64 	%rd30, %rd6, %rd17;
	ld.global.u8 	%r102, [%rd30];
	add.s32 	%r103, %r99, %r102;
	add.s64 	%rd31, %rd5, %rd17;
	ld.global.u8 	%r104, [%rd31];
	add.s32 	%r105, %r101, %r104;
	add.s64 	%rd32, %rd6, %rd18;
	ld.global.u8 	%r106, [%rd32];
	add.s32 	%r107, %r103, %r106;
	add.s64 	%rd33, %rd5, %rd18;
	ld.global.u8 	%r108, [%rd33];
	add.s32 	%r109, %r105, %r108;
	add.s64 	%rd34, %rd6, %rd19;
	ld.global.u8 	%r110, [%rd34];
	add.s32 	%r111, %r107, %r110;
	add.s64 	%rd35, %rd5, %rd19;
	ld.global.u8 	%r112, [%rd35];
	add.s32 	%r113, %r109, %r112;
	add.s64 	%rd36, %rd6, %rd20;
	ld.global.u8 	%r114, [%rd36];
	add.s32 	%r181, %r111, %r114;
	add.s64 	%rd37, %rd5, %rd20;
	ld.global.u8 	%r115, [%rd37];
	add.s32 	%r182, %r113, %r115;
	add.s32 	%r163, %r163, 8;
	add.s32 	%r162, %r162, 8;
	add.s32 	%r161, %r161, 8;
	add.s32 	%r160, %r160, 8;
	add.s32 	%r159, %r159, 8;
	add.s32 	%r158, %r158, 8;
	add.s32 	%r157, %r157, 8;
	add.s32 	%r156, %r156, 8;
	add.s32 	%r155, %r155, 8;
	setp.ne.s32 	%p5, %r163, 0;
	mov.u32 	%r173, %r7;
	@%p5 bra 	$L__BB1_6;
$L__BB1_7:
	setp.eq.s32 	%p6, %r5, 0;
	@%p6 bra 	$L__BB1_15;
	add.s32 	%r117, %r5, -1;
	setp.lt.u32 	%p7, %r117, 3;
	@%p7 bra 	$L__BB1_10;
	add.s32 	%r118, %r173, %r4;
	cvt.s64.s32 	%rd38, %r118;
	add.s64 	%rd39, %rd3, %rd38;
	add.s64 	%rd40, %rd2, %rd39;
	ld.global.u8 	%r119, [%rd40];
	add.s32 	%r120, %r181, %r119;
	add.s64 	%rd41, %rd4, %rd38;
	add.s64 	%rd42, %rd1, %rd41;
	ld.global.u8 	%r121, [%rd42];
	add.s32 	%r122, %r182, %r121;
	add.s32 	%r123, %r118, 1;
	cvt.s64.s32 	%rd43, %r123;
	add.s64 	%rd44, %rd3, %rd43;
	add.s64 	%rd45, %rd2, %rd44;
	ld.global.u8 	%r124, [%rd45];
	add.s32 	%r125, %r120, %r124;
	add.s64 	%rd46, %rd4, %rd43;
	add.s64 	%rd47, %rd1, %rd46;
	ld.global.u8 	%r126, [%rd47];
	add.s32 	%r127, %r122, %r126;
	add.s32 	%r128, %r118, 2;
	cvt.s64.s32 	%rd48, %r128;
	add.s64 	%rd49, %rd3, %rd48;
	add.s64 	%rd50, %rd2, %rd49;
	ld.global.u8 	%r129, [%rd50];
	add.s32 	%r130, %r125, %r129;
	add.s64 	%rd51, %rd4, %rd48;
	add.s64 	%rd52, %rd1, %rd51;
	ld.global.u8 	%r131, [%rd52];
	add.s32 	%r132, %r127, %r131;
	add.s32 	%r133, %r118, 3;
	cvt.s64.s32 	%rd53, %r133;
	add.s64 	%rd54, %rd3, %rd53;
	add.s64 	%rd55, %rd2, %rd54;
	ld.global.u8 	%r134, [%rd55];
	add.s32 	%r181, %r130, %r134;
	add.s64 	%rd56, %rd4, %rd53;
	add.s64 	%rd57, %rd1, %rd56;
	ld.global.u8 	%r135, [%rd57];
	add.s32 	%r182, %r132, %r135;
	add.s32 	%r173, %r173, 4;
$L__BB1_10:
	setp.eq.s32 	%p8, %r6, 0;
	@%p8 bra 	$L__BB1_15;
	setp.eq.s32 	%p9, %r6, 1;
	@%p9 bra 	$L__BB1_13;
	add.s32 	%r137, %r173, %r4;
	cvt.s64.s32 	%rd58, %r137;
	add.s64 	%rd59, %rd3, %rd58;
	add.s64 	%rd60, %rd2, %rd59;
	ld.global.u8 	%r138, [%rd60];
	add.s32 	%r139, %r181, %r138;
	add.s64 	%rd61, %rd4, %rd58;
	add.s64 	%rd62, %rd1, %rd61;
	ld.global.u8 	%r140, [%rd62];
	add.s32 	%r141, %r182, %r140;
	add.s32 	%r142, %r137, 1;
	cvt.s64.s32 	%rd63, %r142;
	add.s64 	%rd64, %rd3, %rd63;
	add.s64 	%rd65, %rd2, %rd64;
	ld.global.u8 	%r143, [%rd65];
	add.s32 	%r181, %r139, %r143;
	add.s64 	%rd66, %rd4, %rd63;
	add.s64 	%rd67, %rd1, %rd66;
	ld.global.u8 	%r144, [%rd67];
	add.s32 	%r182, %r141, %r144;
	add.s32 	%r173, %r173, 2;
$L__BB1_13:
	setp.eq.s32 	%p10, %r8, 0;
	@%p10 bra 	$L__BB1_15;
	add.s32 	%r145, %r173, %r4;
	cvt.s64.s32 	%rd68, %r145;
	add.s64 	%rd69, %rd3, %rd68;
	add.s64 	%rd70, %rd2, %rd69;
	ld.global.u8 	%r146, [%rd70];
	add.s32 	%r181, %r181, %r146;
	add.s64 	%rd71, %rd4, %rd68;
	add.s64 	%rd72, %rd1, %rd71;
	ld.global.u8 	%r147, [%rd72];
	add.s32 	%r182, %r182, %r147;
$L__BB1_15:
	add.s32 	%r152, %r152, 1;
	setp.ne.s32 	%p11, %r152, %r71;
	@%p11 bra 	$L__BB1_4;
$L__BB1_16:
	mul.lo.s32 	%r148, %r71, %r71;
	div.s32 	%r149, %r181, %r148;
	div.s32 	%r150, %r182, %r148;
	setp.lt.s32 	%p12, %r149, %r150;
	sub.s32 	%r151, %r149, %r150;
	cvt.u16.u32 	%rs1, %r151;
	selp.b16 	%rs2, 0, %rs1, %p12;
	cvt.u64.u32 	%rd73, %r2;
	cvt.s64.s32 	%rd74, %r1;
	mad.lo.s64 	%rd75, %rd10, %rd73, %rd74;
	cvta.to.global.u64 	%rd76, %rd7;
	add.s64 	%rd77, %rd76, %rd75;
	st.global.u8 	[%rd77], %rs2;
$L__BB1_17:
	ret;

}
	// .globl	_Z16compute_dilationPhS_iimm
.visible .entry _Z16compute_dilationPhS_iimm(
	.param .u64 .ptr .align 1 _Z16compute_dilationPhS_iimm_param_0,
	.param .u64 .ptr .align 1 _Z16compute_dilationPhS_iimm_param_1,
	.param .u32 _Z16compute_dilationPhS_iimm_param_2,
	.param .u32 _Z16compute_dilationPhS_iimm_param_3,
	.param .u64 _Z16compute_dilationPhS_iimm_param_4,
	.param .u64 _Z16compute_dilationPhS_iimm_param_5
)
{
	.reg .pred 	%p<56>;
	.reg .b16 	%rs<75>;
	.reg .b32 	%r<20>;
	.reg .b64 	%rd<61>;

	ld.param.u64 	%rd10, [_Z16compute_dilationPhS_iimm_param_0];
	ld.param.u64 	%rd7, [_Z16compute_dilationPhS_iimm_param_1];
	ld.param.u32 	%r5, [_Z16compute_dilationPhS_iimm_param_2];
	ld.param.u32 	%r7, [_Z16compute_dilationPhS_iimm_param_3];
	ld.param.u64 	%rd8, [_Z16compute_dilationPhS_iimm_param_4];
	ld.param.u64 	%rd9, [_Z16compute_dilationPhS_iimm_param_5];
	cvta.to.global.u64 	%rd1, %rd10;
	mov.u32 	%r8, %ntid.x;
	mov.u32 	%r9, %ctaid.x;
	mov.u32 	%r10, %tid.x;
	mad.lo.s32 	%r1, %r8, %r9, %r10;
	mov.u32 	%r11, %ntid.y;
	mov.u32 	%r12, %ctaid.y;
	mov.u32 	%r13, %tid.y;
	mad.lo.s32 	%r14, %r11, %r12, %r13;
	setp.ge.s32 	%p10, %r1, %r5;
	setp.ge.s32 	%p11, %r14, %r7;
	or.pred  	%p12, %p10, %p11;
	@%p12 bra 	$L__BB2_32;
	add.s32 	%r15, %r1, -2;
	setp.gt.s32 	%p13, %r1, 1;
	setp.lt.s32 	%p14, %r15, %r5;
	and.pred  	%p1, %p13, %p14;
	not.pred 	%p15, %p1;
	cvt.u64.u32 	%rd2, %r15;
	setp.eq.s32 	%p16, %r14, 0;
	mov.b16 	%rs61, 0;
	or.pred  	%p17, %p15, %p16;
	@%p17 bra 	$L__BB2_3;
	add.s32 	%r16, %r14, -1;
	cvt.u64.u32 	%rd11, %r16;
	mad.lo.s64 	%rd12, %rd8, %rd11, %rd2;
	add.s64 	%rd13, %rd1, %rd12;
	ld.global.u8 	%rs61, [%rd13];
$L__BB2_3:
	@%p15 bra 	$L__BB2_5;
	cvt.u64.u32 	%rd14, %r14;
	mad.lo.s64 	%rd15, %rd8, %rd14, %rd2;
	add.s64 	%rd16, %rd1, %rd15;
	ld.global.u8 	%rs32, [%rd16];
	and.b16  	%rs33, %rs61, 255;
	max.u16 	%rs61, %rs32, %rs33;
$L__BB2_5:
	add.s32 	%r3, %r14, 1;
	setp.lt.u32 	%p2, %r3, %r7;
	and.pred  	%p20, %p1, %p2;
	not.pred 	%p21, %p20;
	@%p21 bra 	$L__BB2_7;
	cvt.u64.u32 	%rd17, %r3;
	mad.lo.s64 	%rd18, %rd8, %rd17, %rd2;
	add.s64 	%rd19, %rd1, %rd18;
	ld.global.u8 	%rs34, [%rd19];
	and.b16  	%rs35, %rs61, 255;
	max.u16 	%rs61, %rs34, %rs35;
$L__BB2_7:
	add.s32 	%r17, %r1, -1;
	setp.gt.s32 	%p22, %r1, 0;
	setp.le.s32 	%p23, %r1, %r5;
	and.pred  	%p3, %p22, %p23;
	not.pred 	%p24, %p3;
	cvt.u64.u32 	%rd3, %r17;
	add.s32 	%r4, %r14, -1;
	setp.ge.u32 	%p25, %r4, %r7;
	or.pred  	%p26, %p24, %p25;
	@%p26 bra 	$L__BB2_9;
	cvt.u64.u32 	%rd20, %r4;
	mad.lo.s64 	%rd21, %rd8, %rd20, %rd3;
	add.s64 	%rd22, %rd1, %rd21;
	ld.global.u8 	%rs36, [%rd22];
	and.b16  	%rs37, %rs61, 255;
	max.u16 	%rs61, %rs36, %rs37;
$L__BB2_9:
	mov.pred 	%p52, 0;
	@%p24 bra 	$L__BB2_11;
	cvt.u64.u32 	%rd23, %r14;
	mad.lo.s64 	%rd24, %rd8, %rd23, %rd3;
	add.s64 	%rd25, %rd1, %rd24;
	ld.global.u8 	%rs38, [%rd25];
	and.b16  	%rs39, %rs61, 255;
	max.u16 	%rs61, %rs38, %rs39;
	mov.pred 	%p52, %p2;
$L__BB2_11:
	not.pred 	%p29, %p52;
	@%p29 bra 	$L__BB2_13;
	cvt.u64.u32 	%rd26, %r3;
	mad.lo.s64 	%rd27, %rd8, %rd26, %rd3;
	add.s64 	%rd28, %rd1, %rd27;
	ld.global.u8 	%rs40, [%rd28];
	and.b16  	%rs41, %rs61, 255;
	max.u16 	%rs61, %rs40, %rs41;
$L__BB2_13:
	setp.ge.u32 	%p30, %r4, %r7;
	setp.lt.s32 	%p31, %r1, 0;
	cvt.u64.u32 	%rd4, %r1;
	or.pred  	%p32, %p31, %p30;
	@%p32 bra 	$L__BB2_15;
	cvt.u64.u32 	%rd29, %r4;
	mad.lo.s64 	%rd30, %rd8, %rd29, %rd4;
	add.s64 	%rd31, %rd1, %rd30;
	ld.global.u8 	%rs42, [%rd31];
	and.b16  	%rs43, %rs61, 255;
	max.u16 	%rs61, %rs42, %rs43;
$L__BB2_15:
	setp.lt.s32 	%p34, %r1, 0;
	mov.pred 	%p53, 0;
	@%p34 bra 	$L__BB2_17;
	cvt.u64.u32 	%rd32, %r14;
	mad.lo.s64 	%rd33, %rd8, %rd32, %rd4;
	add.s64 	%rd34, %rd1, %rd33;
	ld.global.u8 	%rs44, [%rd34];
	and.b16  	%rs45, %rs61, 255;
	max.u16 	%rs61, %rs44, %rs45;
	mov.pred 	%p53, %p2;
$L__BB2_17:
	not.pred 	%p35, %p53;
	@%p35 bra 	$L__BB2_19;
	cvt.u64.u32 	%rd35, %r3;
	mad.lo.s64 	%rd36, %rd8, %rd35, %rd4;
	add.s64 	%rd37, %rd1, %rd36;
	ld.global.u8 	%rs46, [%rd37];
	and.b16  	%rs47, %rs61, 255;
	max.u16 	%rs61, %rs46, %rs47;
$L__BB2_19:
	setp.ge.u32 	%p36, %r4, %r7;
	add.s32 	%r18, %r1, 1;
	setp.gt.s32 	%p37, %r1, -2;
	setp.lt.s32 	%p38, %r18, %r5;
	and.pred  	%p6, %p37, %p38;
	not.pred 	%p39, %p6;
	cvt.u64.u32 	%rd5, %r18;
	or.pred  	%p40, %p39, %p36;
	@%p40 bra 	$L__BB2_21;
	cvt.u64.u32 	%rd38, %r4;
	mad.lo.s64 	%rd39, %rd8, %rd38, %rd5;
	add.s64 	%rd40, %rd1, %rd39;
	ld.global.u8 	%rs48, [%rd40];
	and.b16  	%rs49, %rs61, 255;
	max.u16 	%rs61, %rs48, %rs49;
$L__BB2_21:
	mov.pred 	%p54, 0;
	@%p39 bra 	$L__BB2_23;
	cvt.u64.u32 	%rd41, %r14;
	mad.lo.s64 	%rd42, %rd8, %rd41, %rd5;
	add.s64 	%rd43, %rd1, %rd42;
	ld.global.u8 	%rs50, [%rd43];
	and.b16  	%rs51, %rs61, 255;
	max.u16 	%rs61, %rs50, %rs51;
	mov.pred 	%p54, %p2;
$L__BB2_23:
	not.pred 	%p43, %p54;
	@%p43 bra 	$L__BB2_25;
	cvt.u64.u32 	%rd44, %r3;
	mad.lo.s64 	%rd45, %rd8, %rd44, %rd5;
	add.s64 	%rd46, %rd1, %rd45;
	ld.global.u8 	%rs52, [%rd46];
	and.b16  	%rs53, %rs61, 255;
	max.u16 	%rs61, %rs52, %rs53;
$L__BB2_25:
	setp.ge.u32 	%p44, %r4, %r7;
	add.s32 	%r19, %r1, 2;
	setp.gt.s32 	%p45, %r1, -3;
	setp.lt.s32 	%p46, %r19, %r5;
	and.pred  	%p8, %p45, %p46;
	not.pred 	%p47, %p8;
	cvt.u64.u32 	%rd6, %r19;
	or.pred  	%p48, %p47, %p44;
	@%p48 bra 	$L__BB2_27;
	cvt.u64.u32 	%rd47, %r4;
	mad.lo.s64 	%rd48, %rd8, %rd47, %rd6;
	add.s64 	%rd49, %rd1, %rd48;
	ld.global.u8 	%rs54, [%rd49];
	and.b16  	%rs55, %rs61, 255;
	max.u16 	%rs61, %rs54, %rs55;
$L__BB2_27:
	mov.pred 	%p55, 0;
	@%p47 bra 	$L__BB2_29;
	cvt.u64.u32 	%rd50, %r14;
	mad.lo.s64 	%rd51, %rd8, %rd50, %rd6;
	add.s64 	%rd52, %rd1, %rd51;
	ld.global.u8 	%rs56, [%rd52];
	and.b16  	%rs57, %rs61, 255;
	max.u16 	%rs61, %rs56, %rs57;
	mov.pred 	%p55, %p2;
$L__BB2_29:
	not.pred 	%p51, %p55;
	@%p51 bra 	$L__BB2_31;
	cvt.u64.u32 	%rd53, %r3;
	mad.lo.s64 	%rd54, %rd8, %rd53, %rd6;
	add.s64 	%rd55, %rd1, %rd54;
	ld.global.u8 	%rs58, [%rd55];
	and.b16  	%rs59, %rs61, 255;
	max.u16 	%rs61, %rs58, %rs59;
$L__BB2_31:
	cvt.u64.u32 	%rd56, %r14;
	cvt.s64.s32 	%rd57, %r1;
	mad.lo.s64 	%rd58, %rd9, %rd56, %rd57;
	cvta.to.global.u64 	%rd59, %rd7;
	add.s64 	%rd60, %rd59, %rd58;
	st.global.u8 	[%rd60], %rs61;
$L__BB2_32:
	ret;

}
	// .globl	_Z15compute_erosionPhS_iimm
.visible .entry _Z15compute_erosionPhS_iimm(
	.param .u64 .ptr .align 1 _Z15compute_erosionPhS_iimm_param_0,
	.param .u64 .ptr .align 1 _Z15compute_erosionPhS_iimm_param_1,
	.param .u32 _Z15compute_erosionPhS_iimm_param_2,
	.param .u32 _Z15compute_erosionPhS_iimm_param_3,
	.param .u64 _Z15compute_erosionPhS_iimm_param_4,
	.param .u64 _Z15compute_erosionPhS_iimm_param_5
)
{
	.reg .pred 	%p<56>;
	.reg .b16 	%rs<75>;
	.reg .b32 	%r<20>;
	.reg .b64 	%rd<61>;

	ld.param.u64 	%rd10, [_Z15compute_erosionPhS_iimm_param_0];
	ld.param.u64 	%rd7, [_Z15compute_erosionPhS_iimm_param_1];
	ld.param.u32 	%r5, [_Z15compute_erosionPhS_iimm_param_2];
	ld.param.u32 	%r7, [_Z15compute_erosionPhS_iimm_param_3];
	ld.param.u64 	%rd8, [_Z15compute_erosionPhS_iimm_param_4];
	ld.param.u64 	%rd9, [_Z15compute_erosionPhS_iimm_param_5];
	cvta.to.global.u64 	%rd1, %rd10;
	mov.u32 	%r8, %ntid.x;
	mov.u32 	%r9, %ctaid.x;
	mov.u32 	%r10, %tid.x;
	mad.lo.s32 	%r1, %r8, %r9, %r10;
	mov.u32 	%r11, %ntid.y;
	mov.u32 	%r12, %ctaid.y;
	mov.u32 	%r13, %tid.y;
	mad.lo.s32 	%r14, %r11, %r12, %r13;
	setp.ge.s32 	%p10, %r1, %r5;
	setp.ge.s32 	%p11, %r14, %r7;
	or.pred  	%p12, %p10, %p11;
	@%p12 bra 	$L__BB3_32;
	add.s32 	%r15, %r1, -2;
	setp.gt.s32 	%p13, %r1, 1;
	setp.lt.s32 	%p14, %r15, %r5;
	and.pred  	%p1, %p13, %p14;
	not.pred 	%p15, %p1;
	cvt.u64.u32 	%rd2, %r15;
	setp.eq.s32 	%p16, %r14, 0;
	mov.b16 	%rs61, 255;
	or.pred  	%p17, %p15, %p16;
	@%p17 bra 	$L__BB3_3;
	add.s32 	%r16, %r14, -1;
	cvt.u64.u32 	%rd11, %r16;
	mad.lo.s64 	%rd12, %rd8, %rd11, %rd2;
	add.s64 	%rd13, %rd1, %rd12;
	ld.global.u8 	%rs61, [%rd13];
$L__BB3_3:
	@%p15 bra 	$L__BB3_5;
	cvt.u64.u32 	%rd14, %r14;
	mad.lo.s64 	%rd15, %rd8, %rd14, %rd2;
	add.s64 	%rd16, %rd1, %rd15;
	ld.global.u8 	%rs32, [%rd16];
	and.b16  	%rs33, %rs61, 255;
	min.u16 	%rs61, %rs32, %rs33;
$L__BB3_5:
	add.s32 	%r3, %r14, 1;
	setp.lt.u32 	%p2, %r3, %r7;
	and.pred  	%p20, %p1, %p2;
	not.pred 	%p21, %p20;
	@%p21 bra 	$L__BB3_7;
	cvt.u64.u32 	%rd17, %r3;
	mad.lo.s64 	%rd18, %rd8, %rd17, %rd2;
	add.s64 	%rd19, %rd1, %rd18;
	ld.global.u8 	%rs34, [%rd19];
	and.b16  	%rs35, %rs61, 255;
	min.u16 	%rs61, %rs34, %rs35;
$L__BB3_7:
	add.s32 	%r17, %r1, -1;
	setp.gt.s32 	%p22, %r1, 0;
	setp.le.s32 	%p23, %r1, %r5;
	and.pred  	%p3, %p22, %p23;
	not.pred 	%p24, %p3;
	cvt.u64.u32 	%rd3, %r17;
	add.s32 	%r4, %r14, -1;
	setp.ge.u32 	%p25, %r4, %r7;
	or.pred  	%p26, %p24, %p25;
	@%p26 bra 	$L__BB3_9;
	cvt.u64.u32 	%rd20, %r4;
	mad.lo.s64 	%rd21, %rd8, %rd20, %rd3;
	add.s64 	%rd22, %rd1, %rd21;
	ld.global.u8 	%rs36, [%rd22];
	and.b16  	%rs37, %rs61, 255;
	min.u16 	%rs61, %rs36, %rs37;
$L__BB3_9:
	mov.pred 	%p52, 0;
	@%p24 bra 	$L__BB3_11;
	cvt.u64.u32 	%rd23, %r14;
	mad.lo.s64 	%rd24, %rd8, %rd23, %rd3;
	add.s64 	%rd25, %rd1, %rd24;
	ld.global.u8 	%rs38, [%rd25];
	and.b16  	%rs39, %rs61, 255;
	min.u16 	%rs61, %rs38, %rs39;
	mov.pred 	%p52, %p2;
$L__BB3_11:
	not.pred 	%p29, %p52;
	@%p29 bra 	$L__BB3_13;
	cvt.u64.u32 	%rd26, %r3;
	mad.lo.s64 	%rd27, %rd8, %rd26, %rd3;
	add.s64 	%rd28, %rd1, %rd27;
	ld.global.u8 	%rs40, [%rd28];
	and.b16  	%rs41, %rs61, 255;
	min.u16 	%rs61, %rs40, %rs41;
$L__BB3_13:
	setp.ge.u32 	%p30, %r4, %r7;
	setp.lt.s32 	%p31, %r1, 0;
	cvt.u64.u32 	%rd4, %r1;
	or.pred  	%p32, %p31, %p30;
	@%p32 bra 	$L__BB3_15;
	cvt.u64.u32 	%rd29, %r4;
	mad.lo.s64 	%rd30, %rd8, %rd29, %rd4;
	add.s64 	%rd31, %rd1, %rd30;
	ld.global.u8 	%rs42, [%rd31];
	and.b16  	%rs43, %rs61, 255;
	min.u16 	%rs61, %rs42, %rs43;
$L__BB3_15:
	setp.lt.s32 	%p34, %r1, 0;
	mov.pred 	%p53, 0;
	@%p34 bra 	$L__BB3_17;
	cvt.u64.u32 	%rd32, %r14;
	mad.lo.s64 	%rd33, %rd8, %rd32, %rd4;
	add.s64 	%rd34, %rd1, %rd33;
	ld.global.u8 	%rs44, [%rd34];
	and.b16  	%rs45, %rs61, 255;
	min.u16 	%rs61, %rs44, %rs45;
	mov.pred 	%p53, %p2;
$L__BB3_17:
	not.pred 	%p35, %p53;
	@%p35 bra 	$L__BB3_19;
	cvt.u64.u32 	%rd35, %r3;
	mad.lo.s64 	%rd36, %rd8, %rd35, %rd4;
	add.s64 	%rd37, %rd1, %rd36;
	ld.global.u8 	%rs46, [%rd37];
	and.b16  	%rs47, %rs61, 255;
	min.u16 	%rs61, %rs46, %rs47;
$L__BB3_19:
	setp.ge.u32 	%p36, %r4, %r7;
	add.s32 	%r18, %r1, 1;
	setp.gt.s32 	%p37, %r1, -2;
	setp.lt.s32 	%p38, %r18, %r5;
	and.pred  	%p6, %p37, %p38;
	not.pred 	%p39, %p6;
	cvt.u64.u32 	%rd5, %r18;
	or.pred  	%p40, %p39, %p36;
	@%p40 bra 	$L__BB3_21;
	cvt.u64.u32 	%rd38, %r4;
	mad.lo.s64 	%rd39, %rd8, %rd38, %rd5;
	add.s64 	%rd40, %rd1, %rd39;
	ld.global.u8 	%rs48, [%rd40];
	and.b16  	%rs49, %rs61, 255;
	min.u16 	%rs61, %rs48, %rs49;
$L__BB3_21:
	mov.pred 	%p54, 0;
	@%p39 bra 	$L__BB3_23;
	cvt.u64.u32 	%rd41, %r14;
	mad.lo.s64 	%rd42, %rd8, %rd41, %rd5;
	add.s64 	%rd43, %rd1, %rd42;
	ld.global.u8 	%rs50, [%rd43];
	and.b16  	%rs51, %rs61, 255;
	min.u16 	%rs61, %rs50, %rs51;
	mov.pred 	%p54, %p2;
$L__BB3_23:
	not.pred 	%p43, %p54;
	@%p43 bra 	$L__BB3_25;
	cvt.u64.u32 	%rd44, %r3;
	mad.lo.s64 	%rd45, %rd8, %rd44, %rd5;
	add.s64 	%rd46, %rd1, %rd45;
	ld.global.u8 	%rs52, [%rd46];
	and.b16  	%rs53, %rs61, 255;
	min.u16 	%rs61, %rs52, %rs53;
$L__BB3_25:
	setp.ge.u32 	%p44, %r4, %r7;
	add.s32 	%r19, %r1, 2;
	setp.gt.s32 	%p45, %r1, -3;
	setp.lt.s32 	%p46, %r19, %r5;
	and.pred  	%p8, %p45, %p46;
	not.pred 	%p47, %p8;
	cvt.u64.u32 	%rd6, %r19;
	or.pred  	%p48, %p47, %p44;
	@%p48 bra 	$L__BB3_27;
	cvt.u64.u32 	%rd47, %r4;
	mad.lo.s64 	%rd48, %rd8, %rd47, %rd6;
	add.s64 	%rd49, %rd1, %rd48;
	ld.global.u8 	%rs54, [%rd49];
	and.b16  	%rs55, %rs61, 255;
	min.u16 	%rs61, %rs54, %rs55;
$L__BB3_27:
	mov.pred 	%p55, 0;
	@%p47 bra 	$L__BB3_29;
	cvt.u64.u32 	%rd50, %r14;
	mad.lo.s64 	%rd51, %rd8, %rd50, %rd6;
	add.s64 	%rd52, %rd1, %rd51;
	ld.global.u8 	%rs56, [%rd52];
	and.b16  	%rs57, %rs61, 255;
	min.u16 	%rs61, %rs56, %rs57;
	mov.pred 	%p55, %p2;
$L__BB3_29:
	not.pred 	%p51, %p55;
	@%p51 bra 	$L__BB3_31;
	cvt.u64.u32 	%rd53, %r3;
	mad.lo.s64 	%rd54, %rd8, %rd53, %rd6;
	add.s64 	%rd55, %rd1, %rd54;
	ld.global.u8 	%rs58, [%rd55];
	and.b16  	%rs59, %rs61, 255;
	min.u16 	%rs61, %rs58, %rs59;
$L__BB3_31:
	cvt.u64.u32 	%rd56, %r14;
	cvt.s64.s32 	%rd57, %r1;
	mad.lo.s64 	%rd58, %rd9, %rd56, %rd57;
	cvta.to.global.u64 	%rd59, %rd7;
	add.s64 	%rd60, %rd59, %rd58;
	st.global.u8 	[%rd60], %rs61;
$L__BB3_32:
	ret;

}
	// .globl	_Z8binarizePhiihm
.visible .entry _Z8binarizePhiihm(
	.param .u64 .ptr .align 1 _Z8binarizePhiihm_param_0,
	.param .u32 _Z8binarizePhiihm_param_1,
	.param .u32 _Z8binarizePhiihm_param_2,
	.param .u8 _Z8binarizePhiihm_param_3,
	.param .u64 _Z8binarizePhiihm_param_4
)
{
	.reg .pred 	%p<5>;
	.reg .b16 	%rs<4>;
	.reg .b32 	%r<13>;
	.reg .b64 	%rd<8>;

	ld.param.u64 	%rd1, [_Z8binarizePhiihm_param_0];
	ld.param.u32 	%r3, [_Z8binarizePhiihm_param_1];
	ld.param.u32 	%r4, [_Z8binarizePhiihm_param_2];
	ld.param.u8 	%rs1, [_Z8binarizePhiihm_param_3];
	ld.param.u64 	%rd2, [_Z8binarizePhiihm_param_4];
	mov.u32 	%r6, %ntid.x;
	mov.u32 	%r7, %ctaid.x;
	mov.u32 	%r8, %tid.x;
	mad.lo.s32 	%r1, %r6, %r7, %r8;
	mov.u32 	%r9, %ntid.y;
	mov.u32 	%r10, %ctaid.y;
	mov.u32 	%r11, %tid.y;
	mad.lo.s32 	%r12, %r9, %r10, %r11;
	setp.ge.s32 	%p1, %r1, %r3;
	setp.ge.s32 	%p2, %r12, %r4;
	or.pred  	%p3, %p1, %p2;
	@%p3 bra 	$L__BB4_2;
	cvta.to.global.u64 	%rd3, %rd1;
	cvt.u64.u32 	%rd4, %r12;
	cvt.s64.s32 	%rd5, %r1;
	mad.lo.s64 	%rd6, %rd2, %rd4, %rd5;
	add.s64 	%rd7, %rd3, %rd6;
	ld.global.u8 	%rs2, [%rd7];
	setp.ge.u16 	%p4, %rs2, %rs1;
	selp.s16 	%rs3, -1, 0, %p4;
	st.global.u8 	[%rd7], %rs3;
$L__BB4_2:
	ret;

}
	// .globl	_Z18connect_componentsPhS_iimm
.visible .entry _Z18connect_componentsPhS_iimm(
	.param .u64 .ptr .align 1 _Z18connect_componentsPhS_iimm_param_0,
	.param .u64 .ptr .align 1 _Z18connect_componentsPhS_iimm_param_1,
	.param .u32 _Z18connect_componentsPhS_iimm_param_2,
	.param .u32 _Z18connect_componentsPhS_iimm_param_3,
	.param .u64 _Z18connect_componentsPhS_iimm_param_4,
	.param .u64 _Z18connect_componentsPhS_iimm_param_5
)
{
	.reg .pred 	%p<42>;
	.reg .b16 	%rs<14>;
	.reg .b32 	%r<62>;
	.reg .b64 	%rd<45>;

	ld.param.u64 	%rd8, [_Z18connect_componentsPhS_iimm_param_0];
	ld.param.u64 	%rd5, [_Z18connect_componentsPhS_iimm_param_1];
	ld.param.u32 	%r30, [_Z18connect_componentsPhS_iimm_param_2];
	ld.param.u32 	%r32, [_Z18connect_componentsPhS_iimm_param_3];
	ld.param.u64 	%rd6, [_Z18connect_componentsPhS_iimm_param_4];
	ld.param.u64 	%rd7, [_Z18connect_componentsPhS_iimm_param_5];
	cvta.to.global.u64 	%rd1, %rd8;
	mov.u32 	%r33, %ntid.x;
	mov.u32 	%r34, %ctaid.x;
	mov.u32 	%r35, %tid.x;
	mad.lo.s32 	%r1, %r33, %r34, %r35;
	mov.u32 	%r36, %ntid.y;
	mov.u32 	%r37, %ctaid.y;
	mov.u32 	%r38, %tid.y;
	mad.lo.s32 	%r39, %r36, %r37, %r38;
	setp.ge.s32 	%p5, %r1, %r30;
	setp.ge.s32 	%p6, %r39, %r32;
	or.pred  	%p7, %p5, %p6;
	@%p7 bra 	$L__BB5_22;
	add.s32 	%r41, %r1, -1;
	setp.lt.s32 	%p8, %r1, 1;
	cvt.u64.u32 	%rd2, %r41;
	setp.eq.s32 	%p9, %r39, 0;
	mov.b32 	%r53, 0;
	or.pred  	%p10, %p8, %p9;
	@%p10 bra 	$L__BB5_3;
	add.s32 	%r42, %r39, -1;
	cvt.u64.u32 	%rd9, %r42;
	mad.lo.s64 	%rd10, %rd6, %rd9, %rd2;
	add.s64 	%rd11, %rd1, %rd10;
	ld.global.u8 	%rs3, [%rd11];
	setp.ne.s16 	%p11, %rs3, 0;
	selp.u32 	%r53, 1, 0, %p11;
$L__BB5_3:
	setp.lt.s32 	%p12, %r1, 1;
	mov.b32 	%r54, 0;
	@%p12 bra 	$L__BB5_5;
	cvt.u64.u32 	%rd12, %r39;
	mad.lo.s64 	%rd13, %rd6, %rd12, %rd2;
	add.s64 	%rd14, %rd1, %rd13;
	ld.global.u8 	%rs4, [%rd14];
	setp.ne.s16 	%p13, %rs4, 0;
	selp.u32 	%r54, 1, 0, %p13;
$L__BB5_5:
	setp.lt.s32 	%p14, %r1, 1;
	add.s32 	%r7, %r54, %r53;
	add.s32 	%r8, %r39, 1;
	setp.lt.u32 	%p1, %r8, %r32;
	not.pred 	%p16, %p1;
	mov.b32 	%r55, 0;
	or.pred  	%p17, %p14, %p16;
	@%p17 bra 	$L__BB5_7;
	cvt.u64.u32 	%rd15, %r8;
	mad.lo.s64 	%rd16, %rd6, %rd15, %rd2;
	add.s64 	%rd17, %rd1, %rd16;
	ld.global.u8 	%rs5, [%rd17];
	setp.ne.s16 	%p18, %rs5, 0;
	selp.u32 	%r55, 1, 0, %p18;
$L__BB5_7:
	add.s32 	%r11, %r55, %r7;
	setp.lt.s32 	%p19, %r1, 0;
	cvt.u64.u32 	%rd3, %r1;
	add.s32 	%r12, %r39, -1;
	setp.ge.u32 	%p20, %r12, %r32;
	mov.b32 	%r56, 0;
	or.pred  	%p21, %p19, %p20;
	@%p21 bra 	$L__BB5_9;
	cvt.u64.u32 	%rd18, %r12;
	mad.lo.s64 	%rd19, %rd6, %rd18, %rd3;
	add.s64 	%rd20, %rd1, %rd19;
	ld.global.u8 	%rs6, [%rd20];
	setp.ne.s16 	%p22, %rs6, 0;
	selp.u32 	%r56, 1, 0, %p22;
$L__BB5_9:
	setp.lt.s32 	%p24, %r1, 0;
	add.s32 	%r15, %r56, %r11;
	mov.b32 	%r57, 0;
	mov.pred 	%p40, 0;
	@%p24 bra 	$L__BB5_11;
	cvt.u64.u32 	%rd21, %r39;
	mad.lo.s64 	%rd22, %rd6, %rd21, %rd3;
	add.s64 	%rd23, %rd1, %rd22;
	ld.global.u8 	%rs7, [%rd23];
	setp.ne.s16 	%p25, %rs7, 0;
	selp.u32 	%r57, 1, 0, %p25;
	mov.pred 	%p40, %p1;
$L__BB5_11:
	add.s32 	%r18, %r57, %r15;
	mov.b32 	%r58, 0;
	not.pred 	%p26, %p40;
	@%p26 bra 	$L__BB5_13;
	cvt.u64.u32 	%rd24, %r8;
	mad.lo.s64 	%rd25, %rd6, %rd24, %rd3;
	add.s64 	%rd26, %rd1, %rd25;
	ld.global.u8 	%rs8, [%rd26];
	setp.ne.s16 	%p27, %rs8, 0;
	selp.u32 	%r58, 1, 0, %p27;
$L__BB5_13:
	setp.ge.u32 	%p28, %r12, %r32;
	add.s32 	%r21, %r58, %r18;
	add.s32 	%r49, %r1, 1;
	setp.gt.s32 	%p29, %r1, -2;
	setp.lt.s32 	%p30, %r49, %r30;
	and.pred  	%p3, %p29, %p30;
	not.pred 	%p31, %p3;
	cvt.u64.u32 	%rd4, %r49;
	mov.b32 	%r59, 0;
	or.pred  	%p32, %p31, %p28;
	@%p32 bra 	$L__BB5_15;
	cvt.u64.u32 	%rd27, %r12;
	mad.lo.s64 	%rd28, %rd6, %rd27, %rd4;
	add.s64 	%rd29, %rd1, %rd28;
	ld.global.u8 	%rs9, [%rd29];
	setp.ne.s16 	%p33, %rs9, 0;
	selp.u32 	%r59, 1, 0, %p33;
$L__BB5_15:
	add.s32 	%r24, %r59, %r21;
	mov.b32 	%r60, 0;
	mov.pred 	%p41, 0;
	@%p31 bra 	$L__BB5_17;
	cvt.u64.u32 	%rd30, %r39;
	mad.lo.s64 	%rd31, %rd6, %rd30, %rd4;
	add.s64 	%rd32, %rd1, %rd31;
	ld.global.u8 	%rs10, [%rd32];
	setp.ne.s16 	%p36, %rs10, 0;
	selp.u32 	%r60, 1, 0, %p36;
	mov.pred 	%p41, %p1;
$L__BB5_17:
	add.s32 	%r27, %r60, %r24;
	mov.b32 	%r61, 0;
	not.pred 	%p37, %p41;
	@%p37 bra 	$L__BB5_19;
	cvt.u64.u32 	%rd33, %r8;
	mad.lo.s64 	%rd34, %rd6, %rd33, %rd4;
	add.s64 	%rd35, %rd1, %rd34;
	ld.global.u8 	%rs11, [%rd35];
	setp.ne.s16 	%p38, %rs11, 0;
	selp.u32 	%r61, 1, 0, %p38;
$L__BB5_19:
	add.s32 	%r52, %r61, %r27;
	setp.gt.u32 	%p39, %r52, 1;
	mov.b16 	%rs13, 255;
	@%p39 bra 	$L__BB5_21;
	cvt.u64.u32 	%rd36, %r39;
	cvt.s64.s32 	%rd37, %r1;
	mad.lo.s64 	%rd38, %rd6, %rd36, %rd37;
	add.s64 	%rd39, %rd1, %rd38;
	ld.global.u8 	%rs13, [%rd39];
$L__BB5_21:
	cvt.u64.u32 	%rd40, %r39;
	cvt.s64.s32 	%rd41, %r1;
	mad.lo.s64 	%rd42, %rd7, %rd40, %rd41;
	cvta.to.global.u64 	%rd43, %rd5;
	add.s64 	%rd44, %rd43, %rd42;
	st.global.u8 	[%rd44], %rs13;
$L__BB5_22:
	ret;

}
	// .globl	_Z7upscalePhS_iiimm
.visible .entry _Z7upscalePhS_iiimm(
	.param .u64 .ptr .align 1 _Z7upscalePhS_iiimm_param_0,
	.param .u64 .ptr .align 1 _Z7upscalePhS_iiimm_param_1,
	.param .u32 _Z7upscalePhS_iiimm_param_2,
	.param .u32 _Z7upscalePhS_iiimm_param_3,
	.param .u32 _Z7upscalePhS_iiimm_param_4,
	.param .u64 _Z7upscalePhS_iiimm_param_5,
	.param .u64 _Z7upscalePhS_iiimm_param_6
)
{
	.reg .pred 	%p<4>;
	.reg .b16 	%rs<2>;
	.reg .b32 	%r<19>;
	.reg .b64 	%rd<15>;

	ld.param.u64 	%rd1, [_Z7upscalePhS_iiimm_param_0];
	ld.param.u64 	%rd2, [_Z7upscalePhS_iiimm_param_1];
	ld.param.u32 	%r3, [_Z7upscalePhS_iiimm_param_2];
	ld.param.u32 	%r5, [_Z7upscalePhS_iiimm_param_3];
	ld.param.u32 	%r4, [_Z7upscalePhS_iiimm_param_4];
	ld.param.u64 	%rd3, [_Z7upscalePhS_iiimm_param_5];
	ld.param.u64 	%rd4, [_Z7upscalePhS_iiimm_param_6];
	mov.u32 	%r7, %ntid.x;
	mov.u32 	%r8, %ctaid.x;
	mov.u32 	%r9, %tid.x;
	mad.lo.s32 	%r1, %r7, %r8, %r9;
	mov.u32 	%r10, %ntid.y;
	mov.u32 	%r11, %ctaid.y;
	mov.u32 	%r12, %tid.y;
	mad.lo.s32 	%r13, %r10, %r11, %r12;
	setp.ge.s32 	%p1, %r1, %r3;
	setp.ge.s32 	%p2, %r13, %r5;
	or.pred  	%p3, %p1, %p2;
	@%p3 bra 	$L__BB6_2;
	cvta.to.global.u64 	%rd5, %rd1;
	cvta.to.global.u64 	%rd6, %rd2;
	div.s32 	%r14, %r1, %r4;
	div.s32 	%r15, %r3, %r4;
	min.s32 	%r16, %r14, %r15;
	div.s32 	%r17, %r13, %r4;
	min.s32 	%r18, %r17, %r15;
	cvt.s64.s32 	%rd7, %r18;
	cvt.s64.s32 	%rd8, %r16;
	mad.lo.s64 	%rd9, %rd3, %rd7, %rd8;
	add.s64 	%rd10, %rd5, %rd9;
	ld.global.u8 	%rs1, [%rd10];
	cvt.u64.u32 	%rd11, %r13;
	cvt.s64.s32 	%rd12, %r1;
	mad.lo.s64 	%rd13, %rd4, %rd11, %rd12;
	add.s64 	%rd14, %rd6, %rd13;
	st.global.u8 	[%rd14], %rs1;
$L__BB6_2:
	ret;

}


// ===== COMPILED SASS (sm_100) =====

	.target	sm_100

	.elftype	@"ET_EXEC"


//--------------------- .note.nv.tkinfo           --------------------------
	.section	.note.nv.tkinfo,"",@"SHT_NOTE"
	.sectionflags	@"SHF_NOTE_NV_TKINFO"
	.tkinfo
        /*0018*/ 	.word	0x00000002
        /*0030*/ 	.string	""
        /*0030*/ 	.string	"ptxas"
        /*0030*/ 	.string	"Cuda compilation tools, release 13.0, V13.0.88"
        /*0030*/ 	.string	"Build cuda_13.0.r13.0/compiler.36424714_0"
        /*0030*/ 	.string	"-arch sm_100 -m 64 "



//--------------------- .note.nv.cuinfo           --------------------------
	.section	.note.nv.cuinfo,"",@"SHT_NOTE"
	.sectionflags	@"SHF_NOTE_NV_CUINFO"
        /*0018*/ 	.short	0x0002
        /*001a*/ 	.short	0x0064
        /*001c*/ 	.short	0x0082
	.zero		2


//--------------------- .nv.info                  --------------------------
	.section	.nv.info,"",@"SHT_CUDA_INFO"
	.align	4


	//----- nvinfo : EIATTR_REGCOUNT
	.align		4
        /*0000*/ 	.byte	0x04, 0x2f
        /*0002*/ 	.short	(.L_1 - .L_0)
	.align		4
.L_0:
        /*0004*/ 	.word	index@(_Z13compute_sobelPhS_S_iimmm)
        /*0008*/ 	.word	0x0000001b


	//----- nvinfo : EIATTR_FRAME_SIZE
	.align		4
.L_1:
        /*000c*/ 	.byte	0x04, 0x11
        /*000e*/ 	.short	(.L_3 - .L_2)
	.align		4
.L_2:
        /*0010*/ 	.word	index@(_Z13compute_sobelPhS_S_iimmm)
        /*0014*/ 	.word	0x00000000


	//----- nvinfo : EIATTR_REGCOUNT
	.align		4
.L_3:
        /*0018*/ 	.byte	0x04, 0x2f
        /*001a*/ 	.short	(.L_5 - .L_4)
	.align		4
.L_4:
        /*001c*/ 	.word	index@(_Z16compute_responsePhS_S_iiimmm)
        /*0020*/ 	.word	0x00000020


	//----- nvinfo : EIATTR_FRAME_SIZE
	.align		4
.L_5:
        /*0024*/ 	.byte	0x04, 0x11
        /*0026*/ 	.short	(.L_7 - .L_6)
	.align		4
.L_6:
        /*0028*/ 	.word	index@(_Z16compute_responsePhS_S_iiimmm)
        /*002c*/ 	.word	0x00000000


	//----- nvinfo : EIATTR_REGCOUNT
	.align		4
.L_7:
        /*0030*/ 	.byte	0x04, 0x2f
        /*0032*/ 	.short	(.L_9 - .L_8)
	.align		4
.L_8:
        /*0034*/ 	.word	index@(_Z16compute_dilationPhS_iimm)
        /*0038*/ 	.word	0x00000022


	//----- nvinfo : EIATTR_FRAME_SIZE
	.align		4
.L_9:
        /*003c*/ 	.byte	0x04, 0x11
        /*003e*/ 	.short	(.L_11 - .L_10)
	.align		4
.L_10:
        /*0040*/ 	.word	index@(_Z16compute_dilationPhS_iimm)
        /*0044*/ 	.word	0x00000000


	//----- nvinfo : EIATTR_REGCOUNT
	.align		4
.L_11:
        /*0048*/ 	.byte	0x04, 0x2f
        /*004a*/ 	.short	(.L_13 - .L_12)
	.align		4
.L_12:
        /*004c*/ 	.word	index@(_Z15compute_erosionPhS_iimm)
        /*0050*/ 	.word	0x00000022


	//----- nvinfo : EIATTR_FRAME_SIZE
	.align		4
.L_13:
        /*0054*/ 	.byte	0x04, 0x11
        /*0056*/ 	.short	(.L_15 - .L_14)
	.align		4
.L_14:
        /*0058*/ 	.word	index@(_Z15compute_erosionPhS_iimm)
        /*005c*/ 	.word	0x00000000


	//----- nvinfo : EIATTR_REGCOUNT
	.align		4
.L_15:
        /*0060*/ 	.byte	0x04, 0x2f
        /*0062*/ 	.short	(.L_17 - .L_16)
	.align		4
.L_16:
        /*0064*/ 	.word	index@(_Z8binarizePhiihm)
        /*0068*/ 	.word	0x00000008


	//----- nvinfo : EIATTR_FRAME_SIZE
	.align		4
.L_17:
        /*006c*/ 	.byte	0x04, 0x11
        /*006e*/ 	.short	(.L_19 - .L_18)
	.align		4
.L_18:
        /*0070*/ 	.word	index@(_Z8binarizePhiihm)
        /*0074*/ 	.word	0x00000000


	//----- nvinfo : EIATTR_REGCOUNT
	.align		4
.L_19:
        /*0078*/ 	.byte	0x04, 0x2f
        /*007a*/ 	.short	(.L_21 - .L_20)
	.align		4
.L_20:
        /*007c*/ 	.word	index@(_Z18connect_componentsPhS_iimm)
        /*0080*/ 	.word	0x00000020


	//----- nvinfo : EIATTR_FRAME_SIZE
	.align		4
.L_21:
        /*0084*/ 	.byte	0x04, 0x11
        /*0086*/ 	.short	(.L_23 - .L_22)
	.align		4
.L_22:
        /*0088*/ 	.word	index@(_Z18connect_componentsPhS_iimm)
        /*008c*/ 	.word	0x00000000


	//----- nvinfo : EIATTR_REGCOUNT
	.align		4
.L_23:
        /*0090*/ 	.byte	0x04, 0x2f
        /*0092*/ 	.short	(.L_25 - .L_24)
	.align		4
.L_24:
        /*0094*/ 	.word	index@(_Z7upscalePhS_iiimm)
        /*0098*/ 	.word	0x00000011


	//----- nvinfo : EIATTR_FRAME_SIZE
	.align		4
.L_25:
        /*009c*/ 	.byte	0x04, 0x11
        /*009e*/ 	.short	(.L_27 - .L_26)
	.align		4
.L_26:
        /*00a0*/ 	.word	index@(_Z7upscalePhS_iiimm)
        /*00a4*/ 	.word	0x00000000


	//----- nvinfo : EIATTR_MIN_STACK_SIZE
	.align		4
.L_27:
        /*00a8*/ 	.byte	0x04, 0x12
        /*00aa*/ 	.short	(.L_29 - .L_28)
	.align		4
.L_28:
        /*00ac*/ 	.word	index@(_Z7upscalePhS_iiimm)
        /*00b0*/ 	.word	0x00000000


	//----- nvinfo : EIATTR_MIN_STACK_SIZE
	.align		4
.L_29:
        /*00b4*/ 	.byte	0x04, 0x12
        /*00b6*/ 	.short	(.L_31 - .L_30)
	.align		4
.L_30:
        /*00b8*/ 	.word	index@(_Z18connect_componentsPhS_iimm)
        /*00bc*/ 	.word	0x00000000


	//----- nvinfo : EIATTR_MIN_STACK_SIZE
	.align		4
.L_31:
        /*00c0*/ 	.byte	0x04, 0x12
        /*00c2*/ 	.short	(.L_33 - .L_32)
	.align		4
.L_32:
        /*00c4*/ 	.word	index@(_Z8binarizePhiihm)
        /*00c8*/ 	.word	0x00000000


	//----- nvinfo : EIATTR_MIN_STACK_SIZE
	.align		4
.L_33:
        /*00cc*/ 	.byte	0x04, 0x12
        /*00ce*/ 	.short	(.L_35 - .L_34)
	.align		4
.L_34:
        /*00d0*/ 	.word	index@(_Z15compute_erosionPhS_iimm)
        /*00d4*/ 	.word	0x00000000


	//----- nvinfo : EIATTR_MIN_STACK_SIZE
	.align		4
.L_35:
        /*00d8*/ 	.byte	0x04, 0x12
        /*00da*/ 	.short	(.L_37 - .L_36)
	.align		4
.L_36:
        /*00dc*/ 	.word	index@(_Z16compute_dilationPhS_iimm)
        /*00e0*/ 	.word	0x00000000


	//----- nvinfo : EIATTR_MIN_STACK_SIZE
	.align		4
.L_37:
        /*00e4*/ 	.byte	0x04, 0x12
        /*00e6*/ 	.short	(.L_39 - .L_38)
	.align		4
.L_38:
        /*00e8*/ 	.word	index@(_Z16compute_responsePhS_S_iiimmm)
        /*00ec*/ 	.word	0x00000000


	//----- nvinfo : EIATTR_MIN_STACK_SIZE
	.align		4
.L_39:
        /*00f0*/ 	.byte	0x04, 0x12
        /*00f2*/ 	.short	(.L_41 - .L_40)
	.align		4
.L_40:
        /*00f4*/ 	.word	index@(_Z13compute_sobelPhS_S_iimmm)
        /*00f8*/ 	.word	0x00000000
.L_41:


//--------------------- .nv.compat                --------------------------
	.section	.nv.compat,"",@"SHT_CUDA_COMPAT_INFO"
	.align	4
        /*0000*/ 	.byte	0x02, 0x09, 0x00, 0x00, 0x02, 0x02, 0x01, 0x00, 0x02, 0x05, 0x05, 0x00, 0x03, 0x07, 0x01, 0x01
        /*0010*/ 	.byte	0x02, 0x03, 0x00, 0x00, 0x02, 0x06, 0x01, 0x00, 0x04, 0x0b, 0x08, 0x00, 0x09, 0x00, 0x00, 0x00
        /*0020*/ 	.byte	0x00, 0x00, 0x00, 0x00


//--------------------- .nv.info._Z7upscalePhS_iiimm --------------------------
	.section	.nv.info._Z7upscalePhS_iiimm,"",@"SHT_CUDA_INFO"
	.sectionflags	@""
	.align	4


	//----- nvinfo : EIATTR_CUDA_API_VERSION
	.align		4
        /*0000*/ 	.byte	0x04, 0x37
        /*0002*/ 	.short	(.L_43 - .L_42)
.L_42:
        /*0004*/ 	.word	0x00000082


	//----- nvinfo : EIATTR_KPARAM_INFO
	.align		4
.L_43:
        /*0008*/ 	.byte	0x04, 0x17
        /*000a*/ 	.short	(.L_45 - .L_44)
.L_44:
        /*000c*/ 	.word	0x00000000
        /*0010*/ 	.short	0x0006
        /*0012*/ 	.short	0x0028
        /*0014*/ 	.byte	0x00, 0xf0, 0x21, 0x00


	//----- nvinfo : EIATTR_KPARAM_INFO
	.align		4
.L_45:
        /*0018*/ 	.byte	0x04, 0x17
        /*001a*/ 	.short	(.L_47 - .L_46)
.L_46:
        /*001c*/ 	.word	0x00000000
        /*0020*/ 	.short	0x0005
        /*0022*/ 	.short	0x0020
        /*0024*/ 	.byte	0x00, 0xf0, 0x21, 0x00


	//----- nvinfo : EIATTR_KPARAM_INFO
	.align		4
.L_47:
        /*0028*/ 	.byte	0x04, 0x17
        /*002a*/ 	.short	(.L_49 - .L_48)
.L_48:
        /*002c*/ 	.word	0x00000000
        /*0030*/ 	.short	0x0004
        /*0032*/ 	.short	0x0018
        /*0034*/ 	.byte	0x00, 0xf0, 0x11, 0x00


	//----- nvinfo : EIATTR_KPARAM_INFO
	.align		4
.L_49:
        /*0038*/ 	.byte	0x04, 0x17
        /*003a*/ 	.short	(.L_51 - .L_50)
.L_50:
        /*003c*/ 	.word	0x00000000
        /*0040*/ 	.short	0x0003
        /*0042*/ 	.short	0x0014
        /*0044*/ 	.byte	0x00, 0xf0, 0x11, 0x00


	//----- nvinfo : EIATTR_KPARAM_INFO
	.align		4
.L_51:
        /*0048*/ 	.byte	0x04, 0x17
        /*004a*/ 	.short	(.L_53 - .L_52)
.L_52:
        /*004c*/ 	.word	0x00000000
        /*0050*/ 	.short	0x0002
        /*0052*/ 	.short	0x0010
        /*0054*/ 	.byte	0x00, 0xf0, 0x11, 0x00


	//----- nvinfo : EIATTR_KPARAM_INFO
	.align		4
.L_53:
        /*0058*/ 	.byte	0x04, 0x17
        /*005a*/ 	.short	(.L_55 - .L_54)
.L_54:
        /*005c*/ 	.word	0x00000000
        /*0060*/ 	.short	0x0001
        /*0062*/ 	.short	0x0008
        /*0064*/ 	.byte	0x00, 0xf5, 0x21, 0x00


	//----- nvinfo : EIATTR_KPARAM_INFO
	.align		4
.L_55:
        /*0068*/ 	.byte	0x04, 0x17
        /*006a*/ 	.short	(.L_57 - .L_56)
.L_56:
        /*006c*/ 	.word	0x00000000
        /*0070*/ 	.short	0x0000
        /*0072*/ 	.short	0x0000
        /*0074*/ 	.byte	0x00, 0xf5, 0x21, 0x00


	//----- nvinfo : EIATTR_SPARSE_MMA_MASK
	.align		4
.L_57:
        /*0078*/ 	.byte	0x03, 0x50
        /*007a*/ 	.short	0x0000


	//----- nvinfo : EIATTR_MAXREG_COUNT
	.align		4
        /*007c*/ 	.byte	0x03, 0x1b
        /*007e*/ 	.short	0x00ff


	//----- nvinfo : EIATTR_MERCURY_ISA_VERSION
	.align		4
        /*0080*/ 	.byte	0x03, 0x5f
        /*0082*/ 	.short	0x0101


	//----- nvinfo : EIATTR_VRC_CTA_INIT_COUNT
	.align		4
        /*0084*/ 	.byte	0x02, 0x4a
	.zero		1
	.zero		1


	//----- nvinfo : EIATTR_EXIT_INSTR_OFFSETS
	.align		4
        /*0088*/ 	.byte	0x04, 0x1c
        /*008a*/ 	.short	(.L_59 - .L_58)


	//   ....[0]....
.L_58:
        /*008c*/ 	.word	0x000000c0


	//   ....[1]....
        /*0090*/ 	.word	0x00000530


	//----- nvinfo : EIATTR_CBANK_PARAM_SIZE
	.align		4
.L_59:
        /*0094*/ 	.byte	0x03, 0x19
        /*0096*/ 	.short	0x0030


	//----- nvinfo : EIATTR_PARAM_CBANK
	.align		4
        /*0098*/ 	.byte	0x04, 0x0a
        /*009a*/ 	.short	(.L_61 - .L_60)
	.align		4
.L_60:
        /*009c*/ 	.word	index@(.nv.constant0._Z7upscalePhS_iiimm)
        /*00a0*/ 	.short	0x0380
        /*00a2*/ 	.short	0x0030


	//----- nvinfo : EIATTR_SW_WAR
	.align		4
.L_61:
        /*00a4*/ 	.byte	0x04, 0x36
        /*00a6*/ 	.short	(.L_63 - .L_62)
.L_62:
        /*00a8*/ 	.word	0x00000008
.L_63:


//--------------------- .nv.info._Z18connect_componentsPhS_iimm --------------------------
	.section	.nv.info._Z18connect_componentsPhS_iimm,"",@"SHT_CUDA_INFO"
	.sectionflags	@""
	.align	4


	//----- nvinfo : EIATTR_CUDA_API_VERSION
	.align		4
        /*0000*/ 	.byte	0x04, 0x37
        /*0002*/ 	.short	(.L_65 - .L_64)
.L_64:
        /*0004*/ 	.word	0x00000082


	//----- nvinfo : EIATTR_KPARAM_INFO
	.align		4
.L_65:
        /*0008*/ 	.byte	0x04, 0x17
        /*000a*/ 	.short	(.L_67 - .L_66)
.L_66:
        /*000c*/ 	.word	0x00000000
        /*0010*/ 	.short	0x0005
        /*0012*/ 	.short	0x0020
        /*0014*/ 	.byte	0x00, 0xf0, 0x21, 0x00


	//----- nvinfo : EIATTR_KPARAM_INFO
	.align		4
.L_67:
        /*0018*/ 	.byte	0x04, 0x17
        /*001a*/ 	.short	(.L_69 - .L_68)
.L_68:
        /*001c*/ 	.word	0x00000000
        /*0020*/ 	.short	0x0004
        /*0022*/ 	.short	0x0018
        /*0024*/ 	.byte	0x00, 0xf0, 0x21, 0x00


	//----- nvinfo : EIATTR_KPARAM_INFO
	.align		4
.L_69:
        /*0028*/ 	.byte	0x04, 0x17
        /*002a*/ 	.short	(.L_71 - .L_70)
.L_70:
        /*002c*/ 	.word	0x00000000
        /*0030*/ 	.short	0x0003
        /*0032*/ 	.short	0x0014
        /*0034*/ 	.byte	0x00, 0xf0, 0x11, 0x00


	//----- nvinfo : EIATTR_KPARAM_INFO
	.align		4
.L_71:
        /*0038*/ 	.byte	0x04, 0x17
        /*003a*/ 	.short	(.L_73 - .L_72)
.L_72:
        /*003c*/ 	.word	0x00000000
        /*0040*/ 	.short	0x0002
        /*0042*/ 	.short	0x0010
        /*0044*/ 	.byte	0x00, 0xf0, 0x11, 0x00


	//----- nvinfo : EIATTR_KPARAM_INFO
	.align		4
.L_73:
        /*0048*/ 	.byte	0x04, 0x17
        /*004a*/ 	.short	(.L_75 - .L_74)
.L_74:
        /*004c*/ 	.word	0x00000000
        /*0050*/ 	.short	0x0001
        /*0052*/ 	.short	0x0008
        /*0054*/ 	.byte	0x00, 0xf5, 0x21, 0x00


	//----- nvinfo : EIATTR_KPARAM_INFO
	.align		4
.L_75:
        /*0058*/ 	.byte	0x04, 0x17
        /*005a*/ 	.short	(.L_77 - .L_76)
.L_76:
        /*005c*/ 	.word	0x00000000
        /*0060*/ 	.short	0x0000
        /*0062*/ 	.short	0x0000
        /*0064*/ 	.byte	0x00, 0xf5, 0x21, 0x00


	//----- nvinfo : EIATTR_SPARSE_MMA_MASK
	.align		4
.L_77:
        /*0068*/ 	.byte	0x03, 0x50
        /*006a*/ 	.short	0x0000


	//----- nvinfo : EIATTR_MAXREG_COUNT
	.align		4
        /*006c*/ 	.byte	0x03, 0x1b
        /*006e*/ 	.short	0x00ff


	//----- nvinfo : EIATTR_MERCURY_ISA_VERSION
	.align		4
        /*0070*/ 	.byte	0x03, 0x5f
        /*0072*/ 	.short	0x0101


	//----- nvinfo : EIATTR_VRC_CTA_INIT_COUNT
	.align		4
        /*0074*/ 	.byte	0x02, 0x4a
	.zero		1
	.zero		1


	//----- nvinfo : EIATTR_EXIT_INSTR_OFFSETS
	.align		4
        /*0078*/ 	.byte	0x04, 0x1c
        /*007a*/ 	.short	(.L_79 - .L_78)


	//   ....[0]....
.L_78:
        /*007c*/ 	.word	0x000000c0


	//   ....[1]....
        /*0080*/ 	.word	0x000009b0


	//----- nvinfo : EIATTR_CBANK_PARAM_SIZE
	.align		4
.L_79:
        /*0084*/ 	.byte	0x03, 0x19
        /*0086*/ 	.short	0x0028


	//----- nvinfo : EIATTR_PARAM_CBANK
	.align		4
        /*0088*/ 	.byte	0x04, 0x0a
        /*008a*/ 	.short	(.L_81 - .L_80)
	.align		4
.L_80:
        /*008c*/ 	.word	index@(.nv.constant0._Z18connect_componentsPhS_iimm)
        /*0090*/ 	.short	0x0380
        /*0092*/ 	.short	0x0028


	//----- nvinfo : EIATTR_SW_WAR
	.align		4
.L_81:
        /*0094*/ 	.byte	0x04, 0x36
        /*0096*/ 	.short	(.L_83 - .L_82)
.L_82:
        /*0098*/ 	.word	0x00000008
.L_83:


//--------------------- .nv.info._Z8binarizePhiihm --------------------------
	.section	.nv.info._Z8binarizePhiihm,"",@"SHT_CUDA_INFO"
	.sectionflags	@""
	.align	4


	//----- nvinfo : EIATTR_CUDA_API_VERSION
	.align		4
        /*0000*/ 	.byte	0x04, 0x37
        /*0002*/ 	.short	(.L_85 - .L_84)
.L_84:
        /*0004*/ 	.word	0x00000082


	//----- nvinfo : EIATTR_KPARAM_INFO
	.align		4
.L_85:
        /*0008*/ 	.byte	0x04, 0x17
        /*000a*/ 	.short	(.L_87 - .L_86)
.L_86:
        /*000c*/ 	.word	0x00000000
        /*0010*/ 	.short	0x0004
        /*0012*/ 	.short	0x0018
        /*0014*/ 	.byte	0x00, 0xf0, 0x21, 0x00


	//----- nvinfo : EIATTR_KPARAM_INFO
	.align		4
.L_87:
        /*0018*/ 	.byte	0x04, 0x17
        /*001a*/ 	.short	(.L_89 - .L_88)
.L_88:
        /*001c*/ 	.word	0x00000000
        /*0020*/ 	.short	0x0003
        /*0022*/ 	.short	0x0010
        /*0024*/ 	.byte	0x00, 0xf0, 0x05, 0x00


	//----- nvinfo : EIATTR_KPARAM_INFO
	.align		4
.L_89:
        /*0028*/ 	.byte	0x04, 0x17
        /*002a*/ 	.short	(.L_91 - .L_90)
.L_90:
        /*002c*/ 	.word	0x00000000
        /*0030*/ 	.short	0x0002
        /*0032*/ 	.short	0x000c
        /*0034*/ 	.byte	0x00, 0xf0, 0x11, 0x00


	//----- nvinfo : EIATTR_KPARAM_INFO
	.align		4
.L_91:
        /*0038*/ 	.byte	0x04, 0x17
        /*003a*/ 	.short	(.L_93 - .L_92)
.L_92:
        /*003c*/ 	.word	0x00000000
        /*0040*/ 	.short	0x0001
        /*0042*/ 	.short	0x0008
        /*0044*/ 	.byte	0x00, 0xf0, 0x11, 0x00


	//----- nvinfo : EIATTR_KPARAM_INFO
	.align		4
.L_93:
        /*0048*/ 	.byte	0x04, 0x17
        /*004a*/ 	.short	(.L_95 - .L_94)
.L_94:
        /*004c*/ 	.word	0x00000000
        /*0050*/ 	.short	0x0000
        /*0052*/ 	.short	0x0000
        /*0054*/ 	.byte	0x00, 0xf5, 0x21, 0x00


	//----- nvinfo : EIATTR_SPARSE_MMA_MASK
	.align		4
.L_95:
        /*0058*/ 	.byte	0x03, 0x50
        /*005a*/ 	.short	0x0000


	//----- nvinfo : EIATTR_MAXREG_COUNT
	.align		4
        /*005c*/ 	.byte	0x03, 0x1b
        /*005e*/ 	.short	0x00ff


	//----- nvinfo : EIATTR_MERCURY_ISA_VERSION
	.align		4
        /*0060*/ 	.byte	0x03, 0x5f
        /*0062*/ 	.short	0x0101


	//----- nvinfo : EIATTR_VRC_CTA_INIT_COUNT
	.align		4
        /*0064*/ 	.byte	0x02, 0x4a
	.zero		1
	.zero		1


	//----- nvinfo : EIATTR_EXIT_INSTR_OFFSETS
	.align		4
        /*0068*/ 	.byte	0x04, 0x1c
        /*006a*/ 	.short	(.L_97 - .L_96)


	//   ....[0]....
.L_96:
        /*006c*/ 	.word	0x000000c0


	//   ....[1]....
        /*0070*/ 	.word	0x000001a0


	//----- nvinfo : EIATTR_CBANK_PARAM_SIZE
	.align		4
.L_97:
        /*0074*/ 	.byte	0x03, 0x19
        /*0076*/ 	.short	0x0020


	//----- nvinfo : EIATTR_PARAM_CBANK
	.align		4
        /*0078*/ 	.byte	0x04, 0x0a
        /*007a*/ 	.short	(.L_99 - .L_98)
	.align		4
.L_98:
        /*007c*/ 	.word	index@(.nv.constant0._Z8binarizePhiihm)
        /*0080*/ 	.short	0x0380
        /*0082*/ 	.short	0x0020


	//----- nvinfo : EIATTR_SW_WAR
	.align		4
.L_99:
        /*0084*/ 	.byte	0x04, 0x36
        /*0086*/ 	.short	(.L_101 - .L_100)
.L_100:
        /*0088*/ 	.word	0x00000008
.L_101:


//--------------------- .nv.info._Z15compute_erosionPhS_iimm --------------------------
	.section	.nv.info._Z15compute_erosionPhS_iimm,"",@"SHT_CUDA_INFO"
	.sectionflags	@""
	.align	4


	//----- nvinfo : EIATTR_CUDA_API_VERSION
	.align		4
        /*0000*/ 	.byte	0x04, 0x37
        /*0002*/ 	.short	(.L_103 - .L_102)
.L_102:
        /*0004*/ 	.word	0x00000082


	//----- nvinfo : EIATTR_KPARAM_INFO
	.align		4
.L_103:
        /*0008*/ 	.byte	0x04, 0x17
        /*000a*/ 	.short	(.L_105 - .L_104)
.L_104:
        /*000c*/ 	.word	0x00000000
        /*0010*/ 	.short	0x0005
        /*0012*/ 	.short	0x0020
        /*0014*/ 	.byte	0x00, 0xf0, 0x21, 0x00


	//----- nvinfo : EIATTR_KPARAM_INFO
	.align		4
.L_105:
        /*0018*/ 	.byte	0x04, 0x17
        /*001a*/ 	.short	(.L_107 - .L_106)
.L_106:
        /*001c*/ 	.word	0x00000000
        /*0020*/ 	.short	0x0004
        /*0022*/ 	.short	0x0018
        /*0024*/ 	.byte	0x00, 0xf0, 0x21, 0x00


	//----- nvinfo : EIATTR_KPARAM_INFO
	.align		4
.L_107:
        /*0028*/ 	.byte	0x04, 0x17
        /*002a*/ 	.short	(.L_109 - .L_108)
.L_108:
        /*002c*/ 	.word	0x00000000
        /*0030*/ 	.short	0x0003
        /*0032*/ 	.short	0x0014
        /*0034*/ 	.byte	0x00, 0xf0, 0x11, 0x00


	//----- nvinfo : EIATTR_KPARAM_INFO
	.align		4
.L_109:
        /*0038*/ 	.byte	0x04, 0x17
        /*003a*/ 	.short	(.L_111 - .L_110)
.L_110:
        /*003c*/ 	.word	0x00000000
        /*0040*/ 	.short	0x0002
        /*0042*/ 	.short	0x0010
        /*0044*/ 	.byte	0x00, 0xf0, 0x11, 0x00


	//----- nvinfo : EIATTR_KPARAM_INFO
	.align		4
.L_111:
        /*0048*/ 	.byte	0x04, 0x17
        /*004a*/ 	.short	(.L_113 - .L_112)
.L_112:
        /*004c*/ 	.word	0x00000000
        /*0050*/ 	.short	0x0001
        /*0052*/ 	.short	0x0008
        /*0054*/ 	.byte	0x00, 0xf5, 0x21, 0x00


	//----- nvinfo : EIATTR_KPARAM_INFO
	.align		4
.L_113:
        /*0058*/ 	.byte	0x04, 0x17
        /*005a*/ 	.short	(.L_115 - .L_114)
.L_114:
        /*005c*/ 	.word	0x00000000
        /*0060*/ 	.short	0x0000
        /*0062*/ 	.short	0x0000
        /*0064*/ 	.byte	0x00, 0xf5, 0x21, 0x00


	//----- nvinfo : EIATTR_SPARSE_MMA_MASK
	.align		4
.L_115:
        /*0068*/ 	.byte	0x03, 0x50
        /*006a*/ 	.short	0x0000


	//----- nvinfo : EIATTR_MAXREG_COUNT
	.align		4
        /*006c*/ 	.byte	0x03, 0x1b
        /*006e*/ 	.short	0x00ff


	//----- nvinfo : EIATTR_MERCURY_ISA_VERSION
	.align		4
        /*0070*/ 	.byte	0x03, 0x5f
        /*0072*/ 	.short	0x0101


	//----- nvinfo : EIATTR_VRC_CTA_INIT_COUNT
	.align		4
        /*0074*/ 	.byte	0x02, 0x4a
	.zero		1
	.zero		1


	//----- nvinfo : EIATTR_EXIT_INSTR_OFFSETS
	.align		4
        /*0078*/ 	.byte	0x04, 0x1c
        /*007a*/ 	.short	(.L_117 - .L_116)


	//   ....[0]....
.L_116:
        /*007c*/ 	.word	0x000000c0


	//   ....[1]....
        /*0080*/ 	.word	0x00000e40


	//----- nvinfo : EIATTR_CBANK_PARAM_SIZE
	.align		4
.L_117:
        /*0084*/ 	.byte	0x03, 0x19
        /*0086*/ 	.short	0x0028


	//----- nvinfo : EIATTR_PARAM_CBANK
	.align		4
        /*0088*/ 	.byte	0x04, 0x0a
        /*008a*/ 	.short	(.L_119 - .L_118)
	.align		4
.L_118:
        /*008c*/ 	.word	index@(.nv.constant0._Z15compute_erosionPhS_iimm)
        /*0090*/ 	.short	0x0380
        /*0092*/ 	.short	0x0028


	//----- nvinfo : EIATTR_SW_WAR
	.align		4
.L_119:
        /*0094*/ 	.byte	0x04, 0x36
        /*0096*/ 	.short	(.L_121 - .L_120)
.L_120:
        /*0098*/ 	.word	0x00000008
.L_121:


//--------------------- .nv.info._Z16compute_dilationPhS_iimm --------------------------
	.section	.nv.info._Z16compute_dilationPhS_iimm,"",@"SHT_CUDA_INFO"
	.sectionflags	@""
	.align	4


	//----- nvinfo : EIATTR_CUDA_API_VERSION
	.align		4
        /*0000*/ 	.byte	0x04, 0x37
        /*0002*/ 	.short	(.L_123 - .L_122)
.L_122:
        /*0004*/ 	.word	0x00000082


	//----- nvinfo : EIATTR_KPARAM_INFO
	.align		4
.L_123:
        /*0008*/ 	.byte	0x04, 0x17
        /*000a*/ 	.short	(.L_125 - .L_124)
.L_124:
        /*000c*/ 	.word	0x00000000
        /*0010*/ 	.short	0x0005
        /*0012*/ 	.short	0x0020
        /*0014*/ 	.byte	0x00, 0xf0, 0x21, 0x00


	//----- nvinfo : EIATTR_KPARAM_INFO
	.align		4
.L_125:
        /*0018*/ 	.byte	0x04, 0x17
        /*001a*/ 	.short	(.L_127 - .L_126)
.L_126:
        /*001c*/ 	.word	0x00000000
        /*0020*/ 	.short	0x0004
        /*0022*/ 	.short	0x0018
        /*0024*/ 	.byte	0x00, 0xf0, 0x21, 0x00


	//----- nvinfo : EIATTR_KPARAM_INFO
	.align		4
.L_127:
        /*0028*/ 	.byte	0x04, 0x17
        /*002a*/ 	.short	(.L_129 - .L_128)
.L_128:
        /*002c*/ 	.word	0x00000000
        /*0030*/ 	.short	0x0003
        /*0032*/ 	.short	0x0014
        /*0034*/ 	.byte	0x00, 0xf0, 0x11, 0x00


	//----- nvinfo : EIATTR_KPARAM_INFO
	.align		4
.L_129:
        /*0038*/ 	.byte	0x04, 0x17
        /*003a*/ 	.short	(.L_131 - .L_130)
.L_130:
        /*003c*/ 	.word	0x00000000
        /*0040*/ 	.short	0x0002
        /*0042*/ 	.short	0x0010
        /*0044*/ 	.byte	0x00, 0xf0, 0x11, 0x00


	//----- nvinfo : EIATTR_KPARAM_INFO
	.align		4
.L_131:
        /*0048*/ 	.byte	0x04, 0x17
        /*004a*/ 	.short	(.L_133 - .L_132)
.L_132:
        /*004c*/ 	.word	0x00000000
        /*0050*/ 	.short	0x0001
        /*0052*/ 	.short	0x0008
        /*0054*/ 	.byte	0x00, 0xf5, 0x21, 0x00


	//----- nvinfo : EIATTR_KPARAM_INFO
	.align		4
.L_133:
        /*0058*/ 	.byte	0x04, 0x17
        /*005a*/ 	.short	(.L_135 - .L_134)
.L_134:
        /*005c*/ 	.word	0x00000000
        /*0060*/ 	.short	0x0000
        /*0062*/ 	.short	0x0000
        /*0064*/ 	.byte	0x00, 0xf5, 0x21, 0x00


	//----- nvinfo : EIATTR_SPARSE_MMA_MASK
	.align		4
.L_135:
        /*0068*/ 	.byte	0x03, 0x50
        /*006a*/ 	.short	0x0000


	//----- nvinfo : EIATTR_MAXREG_COUNT
	.align		4
        /*006c*/ 	.byte	0x03, 0x1b
        /*006e*/ 	.short	0x00ff


	//----- nvinfo : EIATTR_MERCURY_ISA_VERSION
	.align		4
        /*0070*/ 	.byte	0x03, 0x5f
        /*0072*/ 	.short	0x0101


	//----- nvinfo : EIATTR_VRC_CTA_INIT_COUNT
	.align		4
        /*0074*/ 	.byte	0x02, 0x4a
	.zero		1
	.zero		1


	//----- nvinfo : EIATTR_EXIT_INSTR_OFFSETS
	.align		4
        /*0078*/ 	.byte	0x04, 0x1c
        /*007a*/ 	.short	(.L_137 - .L_136)


	//   ....[0]....
.L_136:
        /*007c*/ 	.word	0x000000c0


	//   ....[1]....
        /*0080*/ 	.word	0x00000e30


	//----- nvinfo : EIATTR_CBANK_PARAM_SIZE
	.align		4
.L_137:
        /*0084*/ 	.byte	0x03, 0x19
        /*0086*/ 	.short	0x0028


	//----- nvinfo : EIATTR_PARAM_CBANK
	.align		4
        /*0088*/ 	.byte	0x04, 0x0a
        /*008a*/ 	.short	(.L_139 - .L_138)
	.align		4
.L_138:
        /*008c*/ 	.word	index@(.nv.constant0._Z16compute_dilationPhS_iimm)
        /*0090*/ 	.short	0x0380
        /*0092*/ 	.short	0x0028


	//----- nvinfo : EIATTR_SW_WAR
	.align		4
.L_139:
        /*0094*/ 	.byte	0x04, 0x36
        /*0096*/ 	.short	(.L_141 - .L_140)
.L_140:
        /*0098*/ 	.word	0x00000008
.L_141:


//--------------------- .nv.info._Z16compute_responsePhS_S_iiimmm --------------------------
	.section	.nv.info._Z16compute_responsePhS_S_iiimmm,"",@"SHT_CUDA_INFO"
	.sectionflags	@""
	.align	4


	//----- nvinfo : EIATTR_CUDA_API_VERSION
	.align		4
        /*0000*/ 	.byte	0x04, 0x37
        /*0002*/ 	.short	(.L_143 - .L_142)
.L_142:
        /*0004*/ 	.word	0x00000082


	//----- nvinfo : EIATTR_KPARAM_INFO
	.align		4
.L_143:
        /*0008*/ 	.byte	0x04, 0x17
        /*000a*/ 	.short	(.L_145 - .L_144)
.L_144:
        /*000c*/ 	.word	0x00000000
        /*0010*/ 	.short	0x0008
        /*0012*/ 	.short	0x0038
        /*0014*/ 	.byte	0x00, 0xf0, 0x21, 0x00


	//----- nvinfo : EIATTR_KPARAM_INFO
	.align		4
.L_145:
        /*0018*/ 	.byte	0x04, 0x17
        /*001a*/ 	.short	(.L_147 - .L_146)
.L_146:
        /*001c*/ 	.word	0x00000000
        /*0020*/ 	.short	0x0007
        /*0022*/ 	.short	0x0030
        /*0024*/ 	.byte	0x00, 0xf0, 0x21, 0x00


	//----- nvinfo : EIATTR_KPARAM_INFO
	.align		4
.L_147:
        /*0028*/ 	.byte	0x04, 0x17
        /*002a*/ 	.short	(.L_149 - .L_148)
.L_148:
        /*002c*/ 	.word	0x00000000
        /*0030*/ 	.short	0x0006
        /*0032*/ 	.short	0x0028
        /*0034*/ 	.byte	0x00, 0xf0, 0x21, 0x00


	//----- nvinfo : EIATTR_KPARAM_INFO
	.align		4
.L_149:
        /*0038*/ 	.byte	0x04, 0x17
        /*003a*/ 	.short	(.L_151 - .L_150)
.L_150:
        /*003c*/ 	.word	0x00000000
        /*0040*/ 	.short	0x0005
        /*0042*/ 	.short	0x0020
        /*0044*/ 	.byte	0x00, 0xf0, 0x11, 0x00


	//----- nvinfo : EIATTR_KPARAM_INFO
	.align		4
.L_151:
        /*0048*/ 	.byte	0x04, 0x17
        /*004a*/ 	.short	(.L_153 - .L_152)
.L_152:
        /*004c*/ 	.word	0x00000000
        /*0050*/ 	.short	0x0004
        /*0052*/ 	.short	0x001c
        /*0054*/ 	.byte	0x00, 0xf0, 0x11, 0x00


	//----- nvinfo : EIATTR_KPARAM_INFO
	.align		4
.L_153:
        /*0058*/ 	.byte	0x04, 0x17
        /*005a*/ 	.short	(.L_155 - .L_154)
.L_154:
        /*005c*/ 	.word	0x00000000
        /*0060*/ 	.short	0x0003
        /*0062*/ 	.short	0x0018
        /*0064*/ 	.byte	0x00, 0xf0, 0x11, 0x00


	//----- nvinfo : EIATTR_KPARAM_INFO
	.align		4
.L_155:
        /*0068*/ 	.byte	0x04, 0x17
        /*006a*/ 	.short	(.L_157 - .L_156)
.L_156:
        /*006c*/ 	.word	0x00000000
        /*0070*/ 	.short	0x0002
        /*0072*/ 	.short	0x0010
        /*0074*/ 	.byte	0x00, 0xf5, 0x21, 0x00


	//----- nvinfo : EIATTR_KPARAM_INFO
	.align		4
.L_157:
        /*0078*/ 	.byte	0x04, 0x17
        /*007a*/ 	.short	(.L_159 - .L_158)
.L_158:
        /*007c*/ 	.word	0x00000000
        /*0080*/ 	.short	0x0001
        /*0082*/ 	.short	0x0008
        /*0084*/ 	.byte	0x00, 0xf5, 0x21, 0x00


	//----- nvinfo : EIATTR_KPARAM_INFO
	.align		4
.L_159:
        /*0088*/ 	.byte	0x04, 0x17
        /*008a*/ 	.short	(.L_161 - .L_160)
.L_160:
        /*008c*/ 	.word	0x00000000
        /*0090*/ 	.short	0x0000
        /*0092*/ 	.short	0x0000
        /*0094*/ 	.byte	0x00, 0xf5, 0x21, 0x00


	//----- nvinfo : EIATTR_SPARSE_MMA_MASK
	.align		4
.L_161:
        /*0098*/ 	.byte	0x03, 0x50
        /*009a*/ 	.short	0x0000


	//----- nvinfo : EIATTR_MAXREG_COUNT
	.align		4
        /*009c*/ 	.byte	0x03, 0x1b
        /*009e*/ 	.short	0x00ff


	//----- nvinfo : EIATTR_MERCURY_ISA_VERSION
	.align		4
        /*00a0*/ 	.byte	0x03, 0x5f
        /*00a2*/ 	.short	0x0101


	//----- nvinfo : EIATTR_VRC_CTA_INIT_COUNT
	.align		4
        /*00a4*/ 	.byte	0x02, 0x4a
	.zero		1
	.zero		1


	//----- nvinfo : EIATTR_EXIT_INSTR_OFFSETS
	.align		4
        /*00a8*/ 	.byte	0x04, 0x1c
        /*00aa*/ 	.short	(.L_163 - .L_162)


	//   ....[0]....
.L_162:
        /*00ac*/ 	.word	0x00000250


	//   ....[1]....
        /*00b0*/ 	.word	0x00000350


	//   ....[2]....
        /*00b4*/ 	.word	0x00001470


	//----- nvinfo : EIATTR_CBANK_PARAM_SIZE
	.align		4
.L_163:
        /*00b8*/ 	.byte	0x03, 0x19
        /*00ba*/ 	.short	0x0040


	//----- nvinfo : EIATTR_PARAM_CBANK
	.align		4
        /*00bc*/ 	.byte	0x04, 0x0a
        /*00be*/ 	.short	(.L_165 - .L_164)
	.align		4
.L_164:
        /*00c0*/ 	.word	index@(.nv.constant0._Z16compute_responsePhS_S_iiimmm)
        /*00c4*/ 	.short	0x0380
        /*00c6*/ 	.short	0x0040


	//----- nvinfo : EIATTR_SW_WAR
	.align		4
.L_165:
        /*00c8*/ 	.byte	0x04, 0x36
        /*00ca*/ 	.short	(.L_167 - .L_166)
.L_166:
        /*00cc*/ 	.word	0x00000008
.L_167:


//--------------------- .nv.info._Z13compute_sobelPhS_S_iimmm --------------------------
	.section	.nv.info._Z13compute_sobelPhS_S_iimmm,"",@"SHT_CUDA_INFO"
	.sectionflags	@""
	.align	4


	//----- nvinfo : EIATTR_CUDA_API_VERSION
	.align		4
        /*0000*/ 	.byte	0x04, 0x37
        /*0002*/ 	.short	(.L_169 - .L_168)
.L_168:
        /*0004*/ 	.word	0x00000082


	//----- nvinfo : EIATTR_KPARAM_INFO
	.align		4
.L_169:
        /*0008*/ 	.byte	0x04, 0x17
        /*000a*/ 	.short	(.L_171 - .L_170)
.L_170:
        /*000c*/ 	.word	0x00000000
        /*0010*/ 	.short	0x0007
        /*0012*/ 	.short	0x0030
        /*0014*/ 	.byte	0x00, 0xf0, 0x21, 0x00


	//----- nvinfo : EIATTR_KPARAM_INFO
	.align		4
.L_171:
        /*0018*/ 	.byte	0x04, 0x17
        /*001a*/ 	.short	(.L_173 - .L_172)
.L_172:
        /*001c*/ 	.word	0x00000000
        /*0020*/ 	.short	0x0006
        /*0022*/ 	.short	0x0028
        /*0024*/ 	.byte	0x00, 0xf0, 0x21, 0x00


	//----- nvinfo : EIATTR_KPARAM_INFO
	.align		4
.L_173:
        /*0028*/ 	.byte	0x04, 0x17
        /*002a*/ 	.short	(.L_175 - .L_174)
.L_174:
        /*002c*/ 	.word	0x00000000
        /*0030*/ 	.short	0x0005
        /*0032*/ 	.short	0x0020
        /*0034*/ 	.byte	0x00, 0xf0, 0x21, 0x00


	//----- nvinfo : EIATTR_KPARAM_INFO
	.align		4
.L_175:
        /*0038*/ 	.byte	0x04, 0x17
        /*003a*/ 	.short	(.L_177 - .L_176)
.L_176:
        /*003c*/ 	.word	0x00000000
        /*0040*/ 	.short	0x0004
        /*0042*/ 	.short	0x001c
        /*0044*/ 	.byte	0x00, 0xf0, 0x11, 0x00


	//----- nvinfo : EIATTR_KPARAM_INFO
	.align		4
.L_177:
        /*0048*/ 	.byte	0x04, 0x17
        /*004a*/ 	.short	(.L_179 - .L_178)
.L_178:
        /*004c*/ 	.word	0x00000000
        /*0050*/ 	.short	0x0003
        /*0052*/ 	.short	0x0018
        /*0054*/ 	.byte	0x00, 0xf0, 0x11, 0x00


	//----- nvinfo : EIATTR_KPARAM_INFO
	.align		4
.L_179:
        /*0058*/ 	.byte	0x04, 0x17
        /*005a*/ 	.short	(.L_181 - .L_180)
.L_180:
        /*005c*/ 	.word	0x00000000
        /*0060*/ 	.short	0x0002
        /*0062*/ 	.short	0x0010
        /*0064*/ 	.byte	0x00, 0xf5, 0x21, 0x00


	//----- nvinfo : EIATTR_KPARAM_INFO
	.align		4
.L_181:
        /*0068*/ 	.byte	0x04, 0x17
        /*006a*/ 	.short	(.L_183 - .L_182)
.L_182:
        /*006c*/ 	.word	0x00000000
        /*0070*/ 	.short	0x0001
        /*0072*/ 	.short	0x0008
        /*0074*/ 	.byte	0x00, 0xf5, 0x21, 0x00


	//----- nvinfo : EIATTR_KPARAM_INFO
	.align		4
.L_183:
        /*0078*/ 	.byte	0x04, 0x17
        /*007a*/ 	.short	(.L_185 - .L_184)
.L_184:
        /*007c*/ 	.word	0x00000000
        /*0080*/ 	.short	0x0000
        /*0082*/ 	.short	0x0000
        /*0084*/ 	.byte	0x00, 0xf5, 0x21, 0x00


	//----- nvinfo : EIATTR_SPARSE_MMA_MASK
	.align		4
.L_185:
        /*0088*/ 	.byte	0x03, 0x50
        /*008a*/ 	.short	0x0000


	//----- nvinfo : EIATTR_MAXREG_COUNT
	.align		4
        /*008c*/ 	.byte	0x03, 0x1b
        /*008e*/ 	.short	0x00ff


	//----- nvinfo : EIATTR_MERCURY_ISA_VERSION
	.align		4
        /*0090*/ 	.byte	0x03, 0x5f
        /*0092*/ 	.short	0x0101


	//----- nvinfo : EIATTR_VRC_CTA_INIT_COUNT
	.align		4
        /*0094*/ 	.byte	0x02, 0x4a
	.zero		1
	.zero		1


	//----- nvinfo : EIATTR_EXIT_INSTR_OFFSETS
	.align		4
        /*0098*/ 	.byte	0x04, 0x1c
        /*009a*/ 	.short	(.L_187 - .L_186)


	//   ....[0]....
.L_186:
        /*009c*/ 	.word	0x000000c0


	//   ....[1]....
        /*00a0*/ 	.word	0x000005d0


	//----- nvinfo : EIATTR_CBANK_PARAM_SIZE
	.align		4
.L_187:
        /*00a4*/ 	.byte	0x03, 0x19
        /*00a6*/ 	.short	0x0038


	//----- nvinfo : EIATTR_PARAM_CBANK
	.align		4
        /*00a8*/ 	.byte	0x04, 0x0a
        /*00aa*/ 	.short	(.L_189 - .L_188)
	.align		4
.L_188:
        /*00ac*/ 	.word	index@(.nv.constant0._Z13compute_sobelPhS_S_iimmm)
        /*00b0*/ 	.short	0x0380
        /*00b2*/ 	.short	0x0038


	//----- nvinfo : EIATTR_SW_WAR
	.align		4
.L_189:
        /*00b4*/ 	.byte	0x04, 0x36
        /*00b6*/ 	.short	(.L_191 - .L_190)
.L_190:
        /*00b8*/ 	.word	0x00000008
.L_191:


//--------------------- .nv.callgraph             --------------------------
	.section	.nv.callgraph,"",@"SHT_CUDA_CALLGRAPH"
	.align	4
	.sectionentsize	8
	.align		4
        /*0000*/ 	.word	0x00000000
	.align		4
        /*0004*/ 	.word	0xffffffff
	.align		4
        /*0008*/ 	.word	0x00000000
	.align		4
        /*000c*/ 	.word	0xfffffffe
	.align		4
        /*0010*/ 	.word	0x00000000
	.align		4
        /*0014*/ 	.word	0xfffffffd
	.align		4
        /*0018*/ 	.word	0x00000000
	.align		4
        /*001c*/ 	.word	0xfffffffc


//--------------------- .text._Z7upscalePhS_iiimm --------------------------
	.section	.text._Z7upscalePhS_iiimm,"ax",@progbits
	.align	128
        .global         _Z7upscalePhS_iiimm
        .type           _Z7upscalePhS_iiimm,@function
        .size           _Z7upscalePhS_iiimm,(.L_x_14 - _Z7upscalePhS_iiimm)
        .other          _Z7upscalePhS_iiimm,@"STO_CUDA_ENTRY STV_DEFAULT"
_Z7upscalePhS_iiimm:
.text._Z7upscalePhS_iiimm:
[----:B------:R-:W-:Y:S01]  /*0000*/  LDC R1, c[0x0][0x37c] ;  /* 0x0000df00ff017b82 */ /* 0x000fe20000000800 */
[----:B------:R-:W0:Y:S01]  /*0010*/  S2R R0, SR_CTAID.Y ;  /* 0x0000000000007919 */ /* 0x000e220000002600 */
[----:B------:R-:W1:Y:S06]  /*0020*/  LDCU UR4, c[0x0][0x360] ;  /* 0x00006c00ff0477ac */ /* 0x000e6c0008000800 */
[----:B------:R-:W2:Y:S01]  /*0030*/  LDC.64 R4, c[0x0][0x390] ;  /* 0x0000e400ff047b82 */ /* 0x000ea20000000a00 */
[----:B------:R-:W0:Y:S01]  /*0040*/  S2R R7, SR_TID.Y ;  /* 0x0000000000077919 */ /* 0x000e220000002200 */
[----:B------:R-:W0:Y:S01]  /*0050*/  LDCU UR5, c[0x0][0x364] ;  /* 0x00006c80ff0577ac */ /* 0x000e220008000800 */
[----:B------:R-:W1:Y:S01]  /*0060*/  S2R R2, SR_CTAID.X ;  /* 0x0000000000027919 */ /* 0x000e620000002500 */
[----:B------:R-:W1:Y:S01]  /*0070*/  S2R R3, SR_TID.X ;  /* 0x0000000000037919 */ /* 0x000e620000002100 */
[----:B0-----:R-:W-:-:S05]  /*0080*/  IMAD R0, R0, UR5, R7 ;  /* 0x0000000500007c24 */ /* 0x001fca000f8e0207 */
[----:B--2---:R-:W-:Y:S01]  /*0090*/  ISETP.GE.AND P0, PT, R0, R5, PT ;  /* 0x000000050000720c */ /* 0x004fe20003f06270 */
[----:B-1----:R-:W-:-:S05]  /*00a0*/  IMAD R2, R2, UR4, R3 ;  /* 0x0000000402027c24 */ /* 0x002fca000f8e0203 */
[----:B------:R-:W-:-:S13]  /*00b0*/  ISETP.GE.OR P0, PT, R2, R4, P0 ;  /* 0x000000040200720c */ /* 0x000fda0000706670 */
[----:B------:R-:W-:Y:S05]  /*00c0*/  @P0 EXIT ;  /* 0x000000000000094d */ /* 0x000fea0003800000 */
[----:B------:R-:W0:Y:S01]  /*00d0*/  LDC R3, c[0x0][0x398] ;  /* 0x0000e600ff037b82 */ /* 0x000e220000000800 */
[----:B------:R-:W-:Y:S01]  /*00e0*/  IABS R14, R0 ;  /* 0x00000000000e7213 */ /* 0x000fe20000000000 */
[----:B------:R-:W1:Y:S01]  /*00f0*/  LDCU.128 UR8, c[0x0][0x3a0] ;  /* 0x00007400ff0877ac */ /* 0x000e620008000c00 */
[----:B------:R-:W2:Y:S01]  /*0100*/  LDCU.128 UR12, c[0x0][0x380] ;  /* 0x00007000ff0c77ac */ /* 0x000ea20008000c00 */
[----:B------:R-:W3:Y:S01]  /*0110*/  LDCU.64 UR4, c[0x0][0x358] ;  /* 0x00006b00ff0477ac */ /* 0x000ee20008000a00 */
[----:B0-----:R-:W-:-:S04]  /*0120*/  IABS R5, R3 ;  /* 0x0000000300057213 */ /* 0x001fc80000000000 */
[----:B------:R-:W0:Y:S08]  /*0130*/  I2F.RP R8, R5 ;  /* 0x0000000500087306 */ /* 0x000e300000209400 */
[----:B0-----:R-:W0:Y:S02]  /*0140*/  MUFU.RCP R8, R8 ;  /* 0x0000000800087308 */ /* 0x001e240000001000 */
[----:B0-----:R-:W-:Y:S01]  /*0150*/  VIADD R6, R8, 0xffffffe ;  /* 0x0ffffffe08067836 */ /* 0x001fe20000000000 */
[----:B------:R-:W-:-:S05]  /*0160*/  IABS R8, R2 ;  /* 0x0000000200087213 */ /* 0x000fca0000000000 */
[----:B------:R0:W4:Y:S02]  /*0170*/  F2I.FTZ.U32.TRUNC.NTZ R7, R6 ;  /* 0x0000000600077305 */ /* 0x000124000021f000 */
[----:B0-----:R-:W-:Y:S02]  /*0180*/  IMAD.MOV.U32 R6, RZ, RZ, RZ ;  /* 0x000000ffff067224 */ /* 0x001fe400078e00ff */
[----:B----4-:R-:W-:-:S04]  /*0190*/  IMAD.MOV R10, RZ, RZ, -R7 ;  /* 0x000000ffff0a7224 */ /* 0x010fc800078e0a07 */
[----:B------:R-:W-:Y:S01]  /*01a0*/  IMAD R9, R10, R5, RZ ;  /* 0x000000050a097224 */ /* 0x000fe200078e02ff */
[----:B------:R-:W-:Y:S02]  /*01b0*/  IABS R10, R4 ;  /* 0x00000004000a7213 */ /* 0x000fe40000000000 */
[----:B------:R-:W-:Y:S01]  /*01c0*/  LOP3.LUT R4, R4, R3, RZ, 0x3c, !PT ;  /* 0x0000000304047212 */ /* 0x000fe200078e3cff */
[----:B------:R-:W-:-:S03]  /*01d0*/  IMAD.HI.U32 R7, R7, R9, R6 ;  /* 0x0000000907077227 */ /* 0x000fc600078e0006 */
[----:B------:R-:W-:Y:S02]  /*01e0*/  ISETP.GE.AND P4, PT, R4, RZ, PT ;  /* 0x000000ff0400720c */ /* 0x000fe40003f86270 */
[----:B------:R-:W-:Y:S01]  /*01f0*/  LOP3.LUT R4, R0, R3, RZ, 0x3c, !PT ;  /* 0x0000000300047212 */ /* 0x000fe200078e3cff */
[----:B------:R-:W-:-:S04]  /*0200*/  IMAD.HI.U32 R9, R7, R10, RZ ;  /* 0x0000000a07097227 */ /* 0x000fc800078e00ff */
[----:B------:R-:W-:-:S04]  /*0210*/  IMAD.HI.U32 R6, R7, R8, RZ ;  /* 0x0000000807067227 */ /* 0x000fc800078e00ff */
[----:B------:R-:W-:-:S04]  /*0220*/  IMAD.HI.U32 R7, R7, R14, RZ ;  /* 0x0000000e07077227 */ /* 0x000fc800078e00ff */
[----:B------:R-:W-:Y:S02]  /*0230*/  IMAD.MOV R12, RZ, RZ, -R9 ;  /* 0x000000ffff0c7224 */ /* 0x000fe400078e0a09 */
[----:B------:R-:W-:Y:S02]  /*0240*/  IMAD.MOV R11, RZ, RZ, -R6 ;  /* 0x000000ffff0b7224 */ /* 0x000fe400078e0a06 */
[----:B------:R-:W-:Y:S02]  /*0250*/  IMAD.MOV R13, RZ, RZ, -R7 ;  /* 0x000000ffff0d7224 */ /* 0x000fe400078e0a07 */
[C---:B------:R-:W-:Y:S02]  /*0260*/  IMAD R10, R5.reuse, R12, R10 ;  /* 0x0000000c050a7224 */ /* 0x040fe400078e020a */
[C---:B------:R-:W-:Y:S02]  /*0270*/  IMAD R8, R5.reuse, R11, R8 ;  /* 0x0000000b05087224 */ /* 0x040fe400078e0208 */
[C---:B------:R-:W-:Y:S01]  /*0280*/  IMAD R12, R5.reuse, R13, R14 ;  /* 0x0000000d050c7224 */ /* 0x040fe200078e020e */
[----:B------:R-:W-:-:S02]  /*0290*/  ISETP.GT.U32.AND P5, PT, R5, R10, PT ;  /* 0x0000000a0500720c */ /* 0x000fc40003fa4070 */
[C---:B------:R-:W-:Y:S02]  /*02a0*/  ISETP.GT.U32.AND P6, PT, R5.reuse, R8, PT ;  /* 0x000000080500720c */ /* 0x040fe40003fc4070 */
[----:B------:R-:W-:-:S09]  /*02b0*/  ISETP.GT.U32.AND P0, PT, R5, R12, PT ;  /* 0x0000000c0500720c */ /* 0x000fd20003f04070 */
[--C-:B------:R-:W-:Y:S01]  /*02c0*/  @!P5 IMAD.IADD R10, R10, 0x1, -R5.reuse ;  /* 0x000000010a0ad824 */ /* 0x100fe200078e0a05 */
[----:B------:R-:W-:Y:S01]  /*02d0*/  @!P5 IADD3 R9, PT, PT, R9, 0x1, RZ ;  /* 0x000000010909d810 */ /* 0x000fe20007ffe0ff */
[--C-:B------:R-:W-:Y:S02]  /*02e0*/  @!P6 IMAD.IADD R8, R8, 0x1, -R5.reuse ;  /* 0x000000010808e824 */ /* 0x100fe400078e0a05 */
[----:B------:R-:W-:Y:S01]  /*02f0*/  @!P0 IMAD.IADD R12, R12, 0x1, -R5 ;  /* 0x000000010c0c8824 */ /* 0x000fe200078e0a05 */
[-C--:B------:R-:W-:Y:S01]  /*0300*/  ISETP.GE.U32.AND P1, PT, R10, R5.reuse, PT ;  /* 0x000000050a00720c */ /* 0x080fe20003f26070 */
[----:B------:R-:W-:Y:S01]  /*0310*/  @!P6 VIADD R6, R6, 0x1 ;  /* 0x000000010606e836 */ /* 0x000fe20000000000 */
[-C--:B------:R-:W-:Y:S01]  /*0320*/  ISETP.GE.U32.AND P2, PT, R8, R5.reuse, PT ;  /* 0x000000050800720c */ /* 0x080fe20003f46070 */
[----:B------:R-:W-:Y:S01]  /*0330*/  @!P0 VIADD R7, R7, 0x1 ;  /* 0x0000000107078836 */ /* 0x000fe20000000000 */
[----:B------:R-:W-:Y:S02]  /*0340*/  ISETP.GE.U32.AND P3, PT, R12, R5, PT ;  /* 0x000000050c00720c */ /* 0x000fe40003f66070 */
[----:B------:R-:W-:-:S02]  /*0350*/  LOP3.LUT R5, R2, R3, RZ, 0x3c, !PT ;  /* 0x0000000302057212 */ /* 0x000fc400078e3cff */
[----:B------:R-:W-:Y:S02]  /*0360*/  ISETP.GE.AND P6, PT, R4, RZ, PT ;  /* 0x000000ff0400720c */ /* 0x000fe40003fc6270 */
[----:B------:R-:W-:Y:S02]  /*0370*/  ISETP.GE.AND P5, PT, R5, RZ, PT ;  /* 0x000000ff0500720c */ /* 0x000fe40003fa6270 */
[----:B------:R-:W-:Y:S01]  /*0380*/  ISETP.NE.AND P0, PT, R3, RZ, PT ;  /* 0x000000ff0300720c */ /* 0x000fe20003f05270 */
[----:B------:R-:W-:Y:S01]  /*0390*/  @P1 VIADD R9, R9, 0x1 ;  /* 0x0000000109091836 */ /* 0x000fe20000000000 */
[----:B------:R-:W-:Y:S01]  /*03a0*/  LOP3.LUT R3, RZ, R3, RZ, 0x33, !PT ;  /* 0x00000003ff037212 */ /* 0x000fe200078e33ff */
[----:B------:R-:W-:Y:S02]  /*03b0*/  @P2 VIADD R6, R6, 0x1 ;  /* 0x0000000106062836 */ /* 0x000fe40000000000 */
[----:B------:R-:W-:Y:S01]  /*03c0*/  @P3 IADD3 R7, PT, PT, R7, 0x1, RZ ;  /* 0x0000000107073810 */ /* 0x000fe20007ffe0ff */
[----:B------:R-:W-:-:S04]  /*03d0*/  @!P4 IMAD.MOV R9, RZ, RZ, -R9 ;  /* 0x000000ffff09c224 */ /* 0x000fc800078e0a09 */
[----:B------:R-:W-:Y:S01]  /*03e0*/  @!P6 IMAD.MOV R7, RZ, RZ, -R7 ;  /* 0x000000ffff07e224 */ /* 0x000fe200078e0a07 */
[----:B------:R-:W-:Y:S01]  /*03f0*/  SEL R9, R3, R9, !P0 ;  /* 0x0000000903097207 */ /* 0x000fe20004000000 */
[----:B------:R-:W-:-:S05]  /*0400*/  @!P5 IMAD.MOV R6, RZ, RZ, -R6 ;  /* 0x000000ffff06d224 */ /* 0x000fca00078e0a06 */
[C---:B------:R-:W-:Y:S02]  /*0410*/  SEL R4, R3.reuse, R6, !P0 ;  /* 0x0000000603047207 */ /* 0x040fe40004000000 */
[----:B------:R-:W-:Y:S02]  /*0420*/  SEL R3, R3, R7, !P0 ;  /* 0x0000000703037207 */ /* 0x000fe40004000000 */
[----:B------:R-:W-:Y:S02]  /*0430*/  VIMNMX R4, PT, PT, R4, R9, PT ;  /* 0x0000000904047248 */ /* 0x000fe40003fe0100 */
[----:B------:R-:W-:Y:S02]  /*0440*/  VIMNMX R3, PT, PT, R9, R3, PT ;  /* 0x0000000309037248 */ /* 0x000fe40003fe0100 */
[--C-:B------:R-:W-:Y:S02]  /*0450*/  SHF.R.S32.HI R5, RZ, 0x1f, R4.reuse ;  /* 0x0000001fff057819 */ /* 0x100fe40000011404 */
[----:B------:R-:W-:Y:S01]  /*0460*/  SHF.R.S32.HI R6, RZ, 0x1f, R3 ;  /* 0x0000001fff067819 */ /* 0x000fe20000011403 */
[----:B-1----:R-:W-:-:S04]  /*0470*/  IMAD.WIDE.U32 R4, R3, UR8, R4 ;  /* 0x0000000803047c25 */ /* 0x002fc8000f8e0004 */
[----:B------:R-:W-:Y:S01]  /*0480*/  IMAD R6, R6, UR8, RZ ;  /* 0x0000000806067c24 */ /* 0x000fe2000f8e02ff */
[----:B--2---:R-:W-:-:S03]  /*0490*/  IADD3 R4, P0, PT, R4, UR12, RZ ;  /* 0x0000000c04047c10 */ /* 0x004fc6000ff1e0ff */
[----:B------:R-:W-:-:S05]  /*04a0*/  IMAD R3, R3, UR9, R6 ;  /* 0x0000000903037c24 */ /* 0x000fca000f8e0206 */
[----:B------:R-:W-:-:S06]  /*04b0*/  IADD3.X R5, PT, PT, R5, UR13, R3, P0, !PT ;  /* 0x0000000d05057c10 */ /* 0x000fcc00087fe403 */
[----:B---3--:R-:W2:Y:S01]  /*04c0*/  LDG.E.U8 R5, desc[UR4][R4.64] ;  /* 0x0000000404057981 */ /* 0x008ea2000c1e1100 */
[----:B------:R-:W-:-:S03]  /*04d0*/  SHF.R.S32.HI R3, RZ, 0x1f, R2 ;  /* 0x0000001fff037819 */ /* 0x000fc60000011402 */
[----:B------:R-:W-:-:S04]  /*04e0*/  IMAD.WIDE.U32 R2, R0, UR10, R2 ;  /* 0x0000000a00027c25 */ /* 0x000fc8000f8e0002 */
[----:B------:R-:W-:Y:S01]  /*04f0*/  IMAD R0, R0, UR11, R3 ;  /* 0x0000000b00007c24 */ /* 0x000fe2000f8e0203 */
[----:B------:R-:W-:-:S04]  /*0500*/  IADD3 R2, P0, PT, R2, UR14, RZ ;  /* 0x0000000e02027c10 */ /* 0x000fc8000ff1e0ff */
[----:B------:R-:W-:-:S05]  /*0510*/  IADD3.X R3, PT, PT, R0, UR15, RZ, P0, !PT ;  /* 0x0000000f00037c10 */ /* 0x000fca00087fe4ff */
[----:B--2---:R-:W-:Y:S01]  /*0520*/  STG.E.U8 desc[UR4][R2.64], R5 ;  /* 0x0000000502007986 */ /* 0x004fe2000c101104 */
[----:B------:R-:W-:Y:S05]  /*0530*/  EXIT ;  /* 0x000000000000794d */ /* 0x000fea0003800000 */
.L_x_0:
[----:B------:R-:W-:-:S00]  /*0540*/  BRA `(.L_x_0) ;  /* 0xfffffffc00fc7947 */ /* 0x000fc0000383ffff */
[----:B------:R-:W-:-:S00]  /*0550*/  NOP ;  /* 0x0000000000007918 */ /* 0x000fc00000000000 */
        /* <DEDUP_REMOVED lines=10> */
.L_x_14:


//--------------------- .text._Z18connect_componentsPhS_iimm --------------------------
	.section	.text._Z18connect_componentsPhS_iimm,"ax",@progbits
	.align	128
        .global         _Z18connect_componentsPhS_iimm
        .type           _Z18connect_componentsPhS_iimm,@function
        .size           _Z18connect_componentsPhS_iimm,(.L_x_15 - _Z18connect_componentsPhS_iimm)
        .other          _Z18connect_componentsPhS_iimm,@"STO_CUDA_ENTRY STV_DEFAULT"
_Z18connect_componentsPhS_iimm:
.text._Z18connect_componentsPhS_iimm:
[----:B------:R-:W-:Y:S01]  /*0000*/  LDC R1, c[0x0][0x37c] ;  /* 0x0000df00ff017b82 */ /* 0x000fe20000000800 */
[----:B------:R-:W0:Y:S01]  /*0010*/  S2R R0, SR_CTAID.Y ;  /* 0x0000000000007919 */ /* 0x000e220000002600 */
[----:B------:R-:W1:Y:S01]  /*0020*/  LDCU UR4, c[0x0][0x360] ;  /* 0x00006c00ff0477ac */ /* 0x000e620008000800 */
[----:B------:R-:W0:Y:S01]  /*0030*/  S2R R3, SR_TID.Y ;  /* 0x0000000000037919 */ /* 0x000e220000002200 */
[----:B------:R-:W0:Y:S01]  /*0040*/  LDCU UR5, c[0x0][0x364] ;  /* 0x00006c80ff0577ac */ /* 0x000e220008000800 */
[----:B------:R-:W1:Y:S01]  /*0050*/  S2R R6, SR_CTAID.X ;  /* 0x0000000000067919 */ /* 0x000e620000002500 */
[----:B------:R-:W2:Y:S01]  /*0060*/  LDCU.64 UR6, c[0x0][0x390] ;  /* 0x00007200ff0677ac */ /* 0x000ea20008000a00 */
[----:B------:R-:W1:Y:S01]  /*0070*/  S2R R7, SR_TID.X ;  /* 0x0000000000077919 */ /* 0x000e620000002100 */
[----:B0-----:R-:W-:-:S05]  /*0080*/  IMAD R0, R0, UR5, R3 ;  /* 0x0000000500007c24 */ /* 0x001fca000f8e0203 */
[----:B--2---:R-:W-:Y:S01]  /*0090*/  ISETP.GE.AND P0, PT, R0, UR7, PT ;  /* 0x0000000700007c0c */ /* 0x004fe2000bf06270 */
[----:B-1----:R-:W-:-:S05]  /*00a0*/  IMAD R6, R6, UR4, R7 ;  /* 0x0000000406067c24 */ /* 0x002fca000f8e0207 */
[----:B------:R-:W-:-:S13]  /*00b0*/  ISETP.GE.OR P0, PT, R6, UR6, P0 ;  /* 0x0000000606007c0c */ /* 0x000fda0008706670 */
[----:B------:R-:W-:Y:S05]  /*00c0*/  @P0 EXIT ;  /* 0x000000000000094d */ /* 0x000fea0003800000 */
[C---:B------:R-:W-:Y:S01]  /*00d0*/  ISETP.NE.AND P1, PT, R0.reuse, RZ, PT ;  /* 0x000000ff0000720c */ /* 0x040fe20003f25270 */
[----:B------:R-:W-:Y:S01]  /*00e0*/  VIADD R27, R0, 0x1 ;  /* 0x00000001001b7836 */ /* 0x000fe20000000000 */
[C---:B------:R-:W-:Y:S01]  /*00f0*/  ISETP.GE.AND P5, PT, R6.reuse, 0x1, PT ;  /* 0x000000010600780c */ /* 0x040fe20003fa6270 */
[C---:B------:R-:W-:Y:S01]  /*0100*/  VIADD R10, R6.reuse, 0xffffffff ;  /* 0xffffffff060a7836 */ /* 0x040fe20000000000 */
[----:B------:R-:W-:Y:S01]  /*0110*/  ISETP.LT.OR P1, PT, R6, 0x1, !P1 ;  /* 0x000000010600780c */ /* 0x000fe20004f21670 */
[----:B------:R-:W-:Y:S01]  /*0120*/  VIADD R29, R0, 0xffffffff ;  /* 0xffffffff001d7836 */ /* 0x000fe20000000000 */
[----:B------:R-:W-:Y:S01]  /*0130*/  ISETP.GE.U32.AND P2, PT, R27, UR7, PT ;  /* 0x000000071b007c0c */ /* 0x000fe2000bf46070 */
[----:B------:R-:W0:Y:S03]  /*0140*/  LDCU.64 UR4, c[0x0][0x358] ;  /* 0x00006b00ff0477ac */ /* 0x000e260008000a00 */
[C---:B------:R-:W-:Y:S01]  /*0150*/  ISETP.LT.OR P3, PT, R6.reuse, 0x1, P2 ;  /* 0x000000010600780c */ /* 0x040fe20001761670 */
[----:B------:R-:W1:Y:S04]  /*0160*/  LDCU.64 UR8, c[0x0][0x3a0] ;  /* 0x00007400ff0877ac */ /* 0x000e680008000a00 */
[----:B------:R-:W2:Y:S01]  /*0170*/  @P5 LDC.64 R12, c[0x0][0x398] ;  /* 0x0000e600ff0c5b82 */ /* 0x000ea20000000a00 */
[----:B------:R-:W-:Y:S01]  /*0180*/  ISETP.GE.AND P4, PT, R6, RZ, PT ;  /* 0x000000ff0600720c */ /* 0x000fe20003f86270 */
[----:B------:R-:W-:Y:S01]  /*0190*/  @!P1 IMAD.MOV.U32 R11, RZ, RZ, RZ ;  /* 0x000000ffff0b9224 */ /* 0x000fe200078e00ff */
[----:B------:R-:W3:Y:S05]  /*01a0*/  LDCU.64 UR10, c[0x0][0x388] ;  /* 0x00007100ff0a77ac */ /* 0x000eea0008000a00 */
[----:B------:R-:W4:Y:S08]  /*01b0*/  @!P1 LDC.64 R14, c[0x0][0x398] ;  /* 0x0000e600ff0e9b82 */ /* 0x000f300000000a00 */
[----:B------:R-:W5:Y:S08]  /*01c0*/  @!P1 LDC.64 R18, c[0x0][0x380] ;  /* 0x0000e000ff129b82 */ /* 0x000f700000000a00 */
[----:B------:R-:W1:Y:S01]  /*01d0*/  @P5 LDC.64 R4, c[0x0][0x380] ;  /* 0x0000e000ff045b82 */ /* 0x000e620000000a00 */
[----:B----4-:R-:W-:-:S07]  /*01e0*/  @!P1 IMAD.WIDE.U32 R8, R29, R14, R10 ;  /* 0x0000000e1d089225 */ /* 0x010fce00078e000a */
[----:B------:R-:W4:Y:S01]  /*01f0*/  @!P3 LDC.64 R2, c[0x0][0x398] ;  /* 0x0000e600ff02bb82 */ /* 0x000f220000000a00 */
[----:B------:R-:W-:Y:S01]  /*0200*/  @!P1 IMAD R16, R29, R15, R9 ;  /* 0x0000000f1d109224 */ /* 0x000fe200078e0209 */
[----:B-----5:R-:W-:-:S06]  /*0210*/  @!P1 IADD3 R14, P0, PT, R8, R18, RZ ;  /* 0x00000012080e9210 */ /* 0x020fcc0007f1e0ff */
[----:B------:R-:W5:Y:S01]  /*0220*/  @!P3 LDC.64 R8, c[0x0][0x380] ;  /* 0x0000e000ff08bb82 */ /* 0x000f620000000a00 */
[----:B------:R-:W-:Y:S02]  /*0230*/  @!P1 IMAD.X R15, R16, 0x1, R19, P0 ;  /* 0x00000001100f9824 */ /* 0x000fe400000e0613 */
[----:B------:R-:W-:Y:S02]  /*0240*/  @P5 IMAD.MOV.U32 R16, RZ, RZ, R10 ;  /* 0x000000ffff105224 */ /* 0x000fe400078e000a */
[----:B------:R-:W-:Y:S01]  /*0250*/  @P5 IMAD.MOV.U32 R17, RZ, RZ, RZ ;  /* 0x000000ffff115224 */ /* 0x000fe200078e00ff */
[----:B0-----:R-:W3:Y:S01]  /*0260*/  @!P1 LDG.E.U8 R7, desc[UR4][R14.64] ;  /* 0x000000040e079981 */ /* 0x001ee2000c1e1100 */
[----:B------:R-:W-:Y:S02]  /*0270*/  @!P3 IMAD.MOV.U32 R11, RZ, RZ, RZ ;  /* 0x000000ffff0bb224 */ /* 0x000fe400078e00ff */
[----:B--2---:R-:W-:-:S04]  /*0280*/  @P5 IMAD.WIDE.U32 R16, R0, R12, R16 ;  /* 0x0000000c00105225 */ /* 0x004fc800078e0010 */
[----:B------:R-:W-:Y:S01]  /*0290*/  @P5 IMAD R12, R0, R13, R17 ;  /* 0x0000000d000c5224 */ /* 0x000fe200078e0211 */
[----:B-1----:R-:W-:Y:S01]  /*02a0*/  @P5 IADD3 R4, P0, PT, R16, R4, RZ ;  /* 0x0000000410045210 */ /* 0x002fe20007f1e0ff */
[C---:B----4-:R-:W-:Y:S01]  /*02b0*/  @!P3 IMAD.WIDE.U32 R10, R27.reuse, R2, R10 ;  /* 0x000000021b0ab225 */ /* 0x050fe200078e000a */
[----:B------:R-:W0:Y:S03]  /*02c0*/  @P4 LDC.64 R16, c[0x0][0x398] ;  /* 0x0000e600ff104b82 */ /* 0x000e260000000a00 */
[----:B------:R-:W-:Y:S02]  /*02d0*/  @P5 IMAD.X R5, R12, 0x1, R5, P0 ;  /* 0x000000010c055824 */ /* 0x000fe400000e0605 */
[----:B------:R-:W-:Y:S01]  /*02e0*/  @!P3 IMAD R2, R27, R3, R11 ;  /* 0x000000031b02b224 */ /* 0x000fe200078e020b */
[----:B-----5:R-:W-:Y:S02]  /*02f0*/  @!P3 IADD3 R8, P0, PT, R10, R8, RZ ;  /* 0x000000080a08b210 */ /* 0x020fe40007f1e0ff */
[----:B------:R-:W2:Y:S01]  /*0300*/  @P5 LDG.E.U8 R4, desc[UR4][R4.64] ;  /* 0x0000000404045981 */ /* 0x000ea2000c1e1100 */
[----:B------:R-:W1:Y:S02]  /*0310*/  @P4 LDC.64 R12, c[0x0][0x380] ;  /* 0x0000e000ff0c4b82 */ /* 0x000e640000000a00 */
[----:B------:R-:W-:-:S06]  /*0320*/  @!P3 IMAD.X R9, R2, 0x1, R9, P0 ;  /* 0x000000010209b824 */ /* 0x000fcc00000e0609 */
[----:B------:R4:W5:Y:S01]  /*0330*/  @!P3 LDG.E.U8 R9, desc[UR4][R8.64] ;  /* 0x000000040809b981 */ /* 0x000962000c1e1100 */
[----:B------:R-:W-:Y:S02]  /*0340*/  ISETP.GE.U32.AND P0, PT, R29, UR7, PT ;  /* 0x000000071d007c0c */ /* 0x000fe4000bf06070 */
[----:B------:R-:W-:Y:S02]  /*0350*/  CS2R R2, SRZ ;  /* 0x0000000000027805 */ /* 0x000fe4000001ff00 */
[C---:B------:R-:W-:Y:S01]  /*0360*/  ISETP.LT.OR P0, PT, R6.reuse, RZ, P0 ;  /* 0x000000ff0600720c */ /* 0x040fe20000701670 */
[----:B----4-:R-:W-:-:S12]  /*0370*/  VIADD R8, R6, 0x1 ;  /* 0x0000000106087836 */ /* 0x010fd80000000000 */
[----:B------:R-:W4:Y:S08]  /*0380*/  @!P0 LDC.64 R20, c[0x0][0x398] ;  /* 0x0000e600ff148b82 */ /* 0x000f300000000a00 */
[----:B------:R-:W1:Y:S01]  /*0390*/  @!P0 LDC.64 R18, c[0x0][0x380] ;  /* 0x0000e000ff128b82 */ /* 0x000e620000000a00 */
[----:B---3--:R-:W-:Y:S01]  /*03a0*/  @!P1 ISETP.NE.AND P6, PT, R7, RZ, PT ;  /* 0x000000ff0700920c */ /* 0x008fe20003fc5270 */
[----:B------:R-:W-:-:S03]  /*03b0*/  @!P0 IMAD.MOV.U32 R7, RZ, RZ, RZ ;  /* 0x000000ffff078224 */ /* 0x000fc600078e00ff */
[----:B------:R-:W-:Y:S01]  /*03c0*/  @!P1 SEL R2, RZ, 0x1, !P6 ;  /* 0x00000001ff029807 */ /* 0x000fe20007000000 */
[C---:B----4-:R-:W-:Y:S01]  /*03d0*/  @!P0 IMAD.WIDE.U32 R22, R29.reuse, R20, R6 ;  /* 0x000000141d168225 */ /* 0x050fe200078e0006 */
[----:B------:R-:W-:Y:S02]  /*03e0*/  PLOP3.LUT P6, PT, PT, PT, PT, 0x8, 0x80 ;  /* 0x000000000080781c */ /* 0x000fe40003fce170 */
[----:B------:R-:W-:Y:S01]  /*03f0*/  @P4 PLOP3.LUT P6, PT, P2, PT, PT, 0x8, 0x80 ;  /* 0x000000000080481c */ /* 0x000fe200017ce170 */
[----:B------:R-:W-:Y:S02]  /*0400*/  @!P0 IMAD R24, R29, R21, R23 ;  /* 0x000000151d188224 */ /* 0x000fe400078e0217 */
[----:B------:R-:W-:Y:S02]  /*0410*/  @P4 IMAD.MOV.U32 R20, RZ, RZ, R6 ;  /* 0x000000ffff144224 */ /* 0x000fe400078e0006 */
[----:B------:R-:W-:Y:S02]  /*0420*/  @P4 IMAD.MOV.U32 R21, RZ, RZ, RZ ;  /* 0x000000ffff154224 */ /* 0x000fe400078e00ff */
[----:B0-----:R-:W-:Y:S01]  /*0430*/  @P4 IMAD.WIDE.U32 R20, R0, R16, R20 ;  /* 0x0000001000144225 */ /* 0x001fe200078e0014 */
[----:B--2---:R-:W-:-:S05]  /*0440*/  @P5 ISETP.NE.AND P1, PT, R4, RZ, PT ;  /* 0x000000ff0400520c */ /* 0x004fca0003f25270 */
[----:B------:R-:W0:Y:S01]  /*0450*/  @P6 LDC.64 R14, c[0x0][0x398] ;  /* 0x0000e600ff0e6b82 */ /* 0x000e220000000a00 */
[----:B------:R-:W-:Y:S01]  /*0460*/  IMAD.MOV.U32 R4, RZ, RZ, RZ ;  /* 0x000000ffff047224 */ /* 0x000fe200078e00ff */
[----:B------:R-:W-:Y:S01]  /*0470*/  @P5 SEL R4, RZ, 0x1, !P1 ;  /* 0x00000001ff045807 */ /* 0x000fe20004800000 */
[----:B------:R-:W-:Y:S01]  /*0480*/  @P6 IMAD.MOV.U32 R16, RZ, RZ, R6 ;  /* 0x000000ffff106224 */ /* 0x000fe200078e0006 */
[----:B------:R-:W-:Y:S02]  /*0490*/  ISETP.GE.AND P1, PT, R8, UR6, PT ;  /* 0x0000000608007c0c */ /* 0x000fe4000bf26270 */
[----:B-----5:R-:W-:Y:S02]  /*04a0*/  @!P3 ISETP.NE.AND P5, PT, R9, RZ, PT ;  /* 0x000000ff0900b20c */ /* 0x020fe40003fa5270 */
[----:B------:R-:W2:Y:S01]  /*04b0*/  @P6 LDC.64 R10, c[0x0][0x380] ;  /* 0x0000e000ff0a6b82 */ /* 0x000ea20000000a00 */
[----:B------:R-:W-:Y:S02]  /*04c0*/  ISETP.GT.AND P1, PT, R6, -0x2, !P1 ;  /* 0xfffffffe0600780c */ /* 0x000fe40004f24270 */
[----:B------:R-:W-:-:S02]  /*04d0*/  @!P3 SEL R3, RZ, 0x1, !P5 ;  /* 0x00000001ff03b807 */ /* 0x000fc40006800000 */
[----:B------:R-:W-:Y:S02]  /*04e0*/  ISETP.GE.U32.OR P3, PT, R29, UR7, !P1 ;  /* 0x000000071d007c0c */ /* 0x000fe4000cf66470 */
[----:B-1----:R-:W-:Y:S01]  /*04f0*/  @!P0 IADD3 R18, P5, PT, R22, R18, RZ ;  /* 0x0000001216128210 */ /* 0x002fe20007fbe0ff */
[----:B------:R-:W-:Y:S02]  /*0500*/  @P4 IMAD R22, R0, R17, R21 ;  /* 0x0000001100164224 */ /* 0x000fe400078e0215 */
[----:B------:R-:W-:Y:S02]  /*0510*/  @P6 IMAD.MOV.U32 R17, RZ, RZ, RZ ;  /* 0x000000ffff116224 */ /* 0x000fe400078e00ff */
[----:B------:R-:W-:Y:S01]  /*0520*/  @!P0 IMAD.X R19, R24, 0x1, R19, P5 ;  /* 0x0000000118138824 */ /* 0x000fe200028e0613 */
[----:B------:R-:W-:Y:S01]  /*0530*/  @P4 IADD3 R12, P5, PT, R20, R12, RZ ;  /* 0x0000000c140c4210 */ /* 0x000fe20007fbe0ff */
[----:B0-----:R-:W-:-:S03]  /*0540*/  @P6 IMAD.WIDE.U32 R16, R27, R14, R16 ;  /* 0x0000000e1b106225 */ /* 0x001fc600078e0010 */
[----:B------:R-:W3:Y:S01]  /*0550*/  @!P0 LDG.E.U8 R18, desc[UR4][R18.64] ;  /* 0x0000000412128981 */ /* 0x000ee2000c1e1100 */
[----:B------:R-:W0:Y:S01]  /*0560*/  @!P3 LDC.64 R24, c[0x0][0x398] ;  /* 0x0000e600ff18bb82 */ /* 0x000e220000000a00 */
[----:B------:R-:W-:Y:S02]  /*0570*/  @P4 IMAD.X R13, R22, 0x1, R13, P5 ;  /* 0x00000001160d4824 */ /* 0x000fe400028e060d */
[----:B------:R-:W-:Y:S01]  /*0580*/  @P6 IMAD R14, R27, R15, R17 ;  /* 0x0000000f1b0e6224 */ /* 0x000fe200078e0211 */
[----:B--2---:R-:W-:Y:S01]  /*0590*/  @P6 IADD3 R26, P5, PT, R16, R10, RZ ;  /* 0x0000000a101a6210 */ /* 0x004fe20007fbe0ff */
[----:B------:R-:W-:-:S03]  /*05a0*/  @!P3 IMAD.MOV.U32 R9, RZ, RZ, RZ ;  /* 0x000000ffff09b224 */ /* 0x000fc600078e00ff */
[----:B------:R-:W1:Y:S01]  /*05b0*/  @!P3 LDC.64 R22, c[0x0][0x380] ;  /* 0x0000e000ff16bb82 */ /* 0x000e620000000a00 */
[----:B------:R2:W4:Y:S01]  /*05c0*/  @P4 LDG.E.U8 R7, desc[UR4][R12.64] ;  /* 0x000000040c074981 */ /* 0x000522000c1e1100 */
[----:B------:R-:W-:Y:S01]  /*05d0*/  @P6 IMAD.X R5, R14, 0x1, R11, P5 ;  /* 0x000000010e056824 */ /* 0x000fe200028e060b */
[----:B------:R-:W-:Y:S02]  /*05e0*/  PLOP3.LUT P5, PT, PT, PT, PT, 0x8, 0x80 ;  /* 0x000000000080781c */ /* 0x000fe40003fae170 */
[----:B------:R-:W-:-:S03]  /*05f0*/  @P1 PLOP3.LUT P5, PT, P2, PT, PT, 0x8, 0x80 ;  /* 0x000000000080181c */ /* 0x000fc600017ae170 */
[----:B------:R-:W5:Y:S08]  /*0600*/  @P1 LDC.64 R10, c[0x0][0x398] ;  /* 0x0000e600ff0a1b82 */ /* 0x000f700000000a00 */
[----:B------:R-:W5:Y:S01]  /*0610*/  @P1 LDC.64 R14, c[0x0][0x380] ;  /* 0x0000e000ff0e1b82 */ /* 0x000f620000000a00 */
[----:B0-----:R-:W-:-:S04]  /*0620*/  @!P3 IMAD.WIDE.U32 R20, R29, R24, R8 ;  /* 0x000000181d14b225 */ /* 0x001fc800078e0008 */
[----:B------:R-:W-:-:S03]  /*0630*/  @!P3 IMAD R28, R29, R25, R21 ;  /* 0x000000191d1cb224 */ /* 0x000fc600078e0215 */
[----:B------:R-:W0:Y:S01]  /*0640*/  @P5 LDC.64 R16, c[0x0][0x398] ;  /* 0x0000e600ff105b82 */ /* 0x000e220000000a00 */
[----:B--2---:R-:W-:Y:S01]  /*0650*/  @P1 IMAD.MOV.U32 R12, RZ, RZ, R8 ;  /* 0x000000ffff0c1224 */ /* 0x004fe200078e0008 */
[----:B-1----:R-:W-:-:S06]  /*0660*/  @!P3 IADD3 R20, P2, PT, R20, R22, RZ ;  /* 0x000000161414b210 */ /* 0x002fcc0007f5e0ff */
[----:B------:R-:W1:Y:S01]  /*0670*/  @P5 LDC.64 R24, c[0x0][0x380] ;  /* 0x0000e000ff185b82 */ /* 0x000e620000000a00 */
[----:B------:R-:W-:Y:S02]  /*0680*/  @P1 IMAD.MOV.U32 R13, RZ, RZ, RZ ;  /* 0x000000ffff0d1224 */ /* 0x000fe400078e00ff */
[----:B-----5:R-:W-:-:S04]  /*0690*/  @P1 IMAD.WIDE.U32 R12, R0, R10, R12 ;  /* 0x0000000a000c1225 */ /* 0x020fc800078e000c */
[----:B------:R-:W-:Y:S02]  /*06a0*/  @P5 IMAD.MOV.U32 R9, RZ, RZ, RZ ;  /* 0x000000ffff095224 */ /* 0x000fe400078e00ff */
[----:B------:R-:W-:Y:S01]  /*06b0*/  @!P3 IMAD.X R21, R28, 0x1, R23, P2 ;  /* 0x000000011c15b824 */ /* 0x000fe200010e0617 */
[----:B------:R-:W-:Y:S01]  /*06c0*/  @P1 IADD3 R14, P2, PT, R12, R14, RZ ;  /* 0x0000000e0c0e1210 */ /* 0x000fe20007f5e0ff */
[----:B------:R-:W-:Y:S02]  /*06d0*/  @P1 IMAD R10, R0, R11, R13 ;  /* 0x0000000b000a1224 */ /* 0x000fe400078e020d */
[----:B0-----:R-:W-:Y:S01]  /*06e0*/  @P5 IMAD.WIDE.U32 R8, R27, R16, R8 ;  /* 0x000000101b085225 */ /* 0x001fe200078e0008 */
[----:B------:R-:W2:Y:S03]  /*06f0*/  @!P3 LDG.E.U8 R20, desc[UR4][R20.64] ;  /* 0x000000041414b981 */ /* 0x000ea6000c1e1100 */
[----:B------:R-:W-:-:S02]  /*0700*/  @P1 IMAD.X R15, R10, 0x1, R15, P2 ;  /* 0x000000010a0f1824 */ /* 0x000fc400010e060f */
[----:B------:R-:W-:Y:S01]  /*0710*/  @P5 IMAD R10, R27, R17, R9 ;  /* 0x000000111b0a5224 */ /* 0x000fe200078e0209 */
[----:B-1----:R-:W-:Y:S01]  /*0720*/  @P5 IADD3 R8, P2, PT, R8, R24, RZ ;  /* 0x0000001808085210 */ /* 0x002fe20007f5e0ff */
[----:B------:R-:W-:Y:S01]  /*0730*/  @P6 IMAD.MOV.U32 R27, RZ, RZ, R5 ;  /* 0x000000ffff1b6224 */ /* 0x000fe200078e0005 */
[----:B------:R-:W5:Y:S03]  /*0740*/  @P1 LDG.E.U8 R14, desc[UR4][R14.64] ;  /* 0x000000040e0e1981 */ /* 0x000f66000c1e1100 */
[----:B------:R-:W-:Y:S01]  /*0750*/  @P5 IMAD.X R9, R10, 0x1, R25, P2 ;  /* 0x000000010a095824 */ /* 0x000fe200010e0619 */
[----:B------:R-:W5:Y:S04]  /*0760*/  @P6 LDG.E.U8 R26, desc[UR4][R26.64] ;  /* 0x000000041a1a6981 */ /* 0x000f68000c1e1100 */
[----:B------:R-:W5:Y:S01]  /*0770*/  @P5 LDG.E.U8 R8, desc[UR4][R8.64] ;  /* 0x0000000408085981 */ /* 0x000f62000c1e1100 */
[----:B------:R-:W-:Y:S01]  /*0780*/  IMAD.MOV.U32 R10, RZ, RZ, RZ ;  /* 0x000000ffff0a7224 */ /* 0x000fe200078e00ff */
[----:B------:R-:W-:Y:S01]  /*0790*/  IADD3 R2, PT, PT, R3, R4, R2 ;  /* 0x0000000403027210 */ /* 0x000fe20007ffe002 */
[----:B------:R-:W-:Y:S01]  /*07a0*/  IMAD.MOV.U32 R5, RZ, RZ, RZ ;  /* 0x000000ffff057224 */ /* 0x000fe200078e00ff */
[----:B----4-:R-:W-:-:S04]  /*07b0*/  @P4 ISETP.NE.AND P2, PT, R7, RZ, PT ;  /* 0x000000ff0700420c */ /* 0x010fc80003f45270 */
[----:B------:R-:W-:Y:S02]  /*07c0*/  @P4 SEL R10, RZ, 0x1, !P2 ;  /* 0x00000001ff0a4807 */ /* 0x000fe40005000000 */
[----:B---3--:R-:W-:-:S04]  /*07d0*/  @!P0 ISETP.NE.AND P2, PT, R18, RZ, PT ;  /* 0x000000ff1200820c */ /* 0x008fc80003f45270 */
[----:B------:R-:W-:-:S04]  /*07e0*/  @!P0 SEL R5, RZ, 0x1, !P2 ;  /* 0x00000001ff058807 */ /* 0x000fc80005000000 */
[----:B------:R-:W-:Y:S02]  /*07f0*/  IADD3 R10, PT, PT, R10, R5, R2 ;  /* 0x000000050a0a7210 */ /* 0x000fe40007ffe002 */
[----:B------:R-:W-:Y:S02]  /*0800*/  CS2R R2, SRZ ;  /* 0x0000000000027805 */ /* 0x000fe4000001ff00 */
[----:B------:R-:W-:Y:S02]  /*0810*/  CS2R R4, SRZ ;  /* 0x0000000000047805 */ /* 0x000fe4000001ff00 */
[----:B--2---:R-:W-:-:S04]  /*0820*/  @!P3 ISETP.NE.AND P2, PT, R20, RZ, PT ;  /* 0x000000ff1400b20c */ /* 0x004fc80003f45270 */
[----:B------:R-:W-:Y:S02]  /*0830*/  @!P3 SEL R3, RZ, 0x1, !P2 ;  /* 0x00000001ff03b807 */ /* 0x000fe40005000000 */
[----:B-----5:R-:W-:Y:S02]  /*0840*/  @P6 ISETP.NE.AND P4, PT, R26, RZ, PT ;  /* 0x000000ff1a00620c */ /* 0x020fe40003f85270 */
[----:B------:R-:W-:Y:S02]  /*0850*/  @P1 ISETP.NE.AND P0, PT, R14, RZ, PT ;  /* 0x000000ff0e00120c */ /* 0x000fe40003f05270 */
[----:B------:R-:W-:Y:S02]  /*0860*/  @P6 SEL R2, RZ, 0x1, !P4 ;  /* 0x00000001ff026807 */ /* 0x000fe40006000000 */
[----:B------:R-:W-:Y:S02]  /*0870*/  @P5 ISETP.NE.AND P4, PT, R8, RZ, PT ;  /* 0x000000ff0800520c */ /* 0x000fe40003f85270 */
[----:B------:R-:W-:-:S02]  /*0880*/  @P1 SEL R4, RZ, 0x1, !P0 ;  /* 0x00000001ff041807 */ /* 0x000fc40004000000 */
[----:B------:R-:W-:Y:S02]  /*0890*/  @P5 SEL R5, RZ, 0x1, !P4 ;  /* 0x00000001ff055807 */ /* 0x000fe40006000000 */
[----:B------:R-:W-:-:S04]  /*08a0*/  IADD3 R2, PT, PT, R3, R2, R10 ;  /* 0x0000000203027210 */ /* 0x000fc80007ffe00a */
[----:B------:R-:W-:-:S04]  /*08b0*/  IADD3 R4, PT, PT, R5, R4, R2 ;  /* 0x0000000405047210 */ /* 0x000fc80007ffe002 */
[----:B------:R-:W-:-:S13]  /*08c0*/  ISETP.GT.U32.AND P0, PT, R4, 0x1, PT ;  /* 0x000000010400780c */ /* 0x000fda0003f04070 */
[----:B------:R-:W0:Y:S08]  /*08d0*/  @!P0 LDC.64 R4, c[0x0][0x398] ;  /* 0x0000e600ff048b82 */ /* 0x000e300000000a00 */
[----:B------:R-:W1:Y:S01]  /*08e0*/  @!P0 LDC.64 R8, c[0x0][0x380] ;  /* 0x0000e000ff088b82 */ /* 0x000e620000000a00 */
[----:B------:R-:W-:-:S03]  /*08f0*/  SHF.R.S32.HI R7, RZ, 0x1f, R6 ;  /* 0x0000001fff077819 */ /* 0x000fc60000011406 */
[----:B0-----:R-:W-:-:S04]  /*0900*/  @!P0 IMAD.WIDE.U32 R2, R0, R4, R6 ;  /* 0x0000000400028225 */ /* 0x001fc800078e0006 */
[----:B------:R-:W-:Y:S01]  /*0910*/  @!P0 IMAD R4, R0, R5, R3 ;  /* 0x0000000500048224 */ /* 0x000fe200078e0203 */
[----:B-1----:R-:W-:Y:S01]  /*0920*/  @!P0 IADD3 R2, P1, PT, R2, R8, RZ ;  /* 0x0000000802028210 */ /* 0x002fe20007f3e0ff */
[----:B------:R-:W-:-:S04]  /*0930*/  IMAD.MOV.U32 R5, RZ, RZ, 0xff ;  /* 0x000000ffff057424 */ /* 0x000fc800078e00ff */
[----:B------:R-:W-:-:S05]  /*0940*/  @!P0 IMAD.X R3, R4, 0x1, R9, P1 ;  /* 0x0000000104038824 */ /* 0x000fca00008e0609 */
[----:B------:R-:W2:Y:S01]  /*0950*/  @!P0 LDG.E.U8 R5, desc[UR4][R2.64] ;  /* 0x0000000402058981 */ /* 0x000ea2000c1e1100 */
[----:B------:R-:W-:-:S04]  /*0960*/  IMAD.WIDE.U32 R6, R0, UR8, R6 ;  /* 0x0000000800067c25 */ /* 0x000fc8000f8e0006 */
[----:B------:R-:W-:Y:S01]  /*0970*/  IMAD R0, R0, UR9, R7 ;  /* 0x0000000900007c24 */ /* 0x000fe2000f8e0207 */
[----:B------:R-:W-:-:S04]  /*0980*/  IADD3 R6, P0, PT, R6, UR10, RZ ;  /* 0x0000000a06067c10 */ /* 0x000fc8000ff1e0ff */
[----:B------:R-:W-:-:S05]  /*0990*/  IADD3.X R7, PT, PT, R0, UR11, RZ, P0, !PT ;  /* 0x0000000b00077c10 */ /* 0x000fca00087fe4ff */
[----:B--2---:R-:W-:Y:S01]  /*09a0*/  STG.E.U8 desc[UR4][R6.64], R5 ;  /* 0x0000000506007986 */ /* 0x004fe2000c101104 */
[----:B------:R-:W-:Y:S05]  /*09b0*/  EXIT ;  /* 0x000000000000794d */ /* 0x000fea0003800000 */
.L_x_1:
        /* <DEDUP_REMOVED lines=12> */
.L_x_15:


//--------------------- .text._Z8binarizePhiihm   --------------------------
	.section	.text._Z8binarizePhiihm,"ax",@progbits
	.align	128
        .global         _Z8binarizePhiihm
        .type           _Z8binarizePhiihm,@function
        .size           _Z8binarizePhiihm,(.L_x_16 - _Z8binarizePhiihm)
        .other          _Z8binarizePhiihm,@"STO_CUDA_ENTRY STV_DEFAULT"
_Z8binarizePhiihm:
.text._Z8binarizePhiihm:
        /* <DEDUP_REMOVED lines=13> */
[----:B------:R-:W0:Y:S01]  /*00d0*/  LDCU.64 UR6, c[0x0][0x398] ;  /* 0x00007300ff0677ac */ /* 0x000e220008000a00 */
[--C-:B------:R-:W-:Y:S01]  /*00e0*/  SHF.R.S32.HI R3, RZ, 0x1f, R2.reuse ;  /* 0x0000001fff037819 */ /* 0x100fe20000011402 */
[----:B------:R-:W1:Y:S01]  /*00f0*/  LDCU.64 UR8, c[0x0][0x380] ;  /* 0x00007000ff0877ac */ /* 0x000e620008000a00 */
[----:B------:R-:W2:Y:S01]  /*0100*/  LDCU.64 UR4, c[0x0][0x358] ;  /* 0x00006b00ff0477ac */ /* 0x000ea20008000a00 */
[C---:B0-----:R-:W-:Y:S01]  /*0110*/  IMAD.WIDE.U32 R2, R5.reuse, UR6, R2 ;  /* 0x0000000605027c25 */ /* 0x041fe2000f8e0002 */
[----:B------:R-:W0:Y:S03]  /*0120*/  LDCU.U8 UR6, c[0x0][0x390] ;  /* 0x00007200ff0677ac */ /* 0x000e260008000000 */
[----:B------:R-:W-:Y:S01]  /*0130*/  IMAD R5, R5, UR7, R3 ;  /* 0x0000000705057c24 */ /* 0x000fe2000f8e0203 */
[----:B-1----:R-:W-:-:S04]  /*0140*/  IADD3 R2, P0, PT, R2, UR8, RZ ;  /* 0x0000000802027c10 */ /* 0x002fc8000ff1e0ff */
[----:B------:R-:W-:-:S05]  /*0150*/  IADD3.X R3, PT, PT, R5, UR9, RZ, P0, !PT ;  /* 0x0000000905037c10 */ /* 0x000fca00087fe4ff */
[----:B--2---:R-:W0:Y:S02]  /*0160*/  LDG.E.U8 R0, desc[UR4][R2.64] ;  /* 0x0000000402007981 */ /* 0x004e24000c1e1100 */
[----:B0-----:R-:W-:-:S04]  /*0170*/  ISETP.GE.U32.AND P0, PT, R0, UR6, PT ;  /* 0x0000000600007c0c */ /* 0x001fc8000bf06070 */
[----:B------:R-:W-:-:S05]  /*0180*/  SEL R5, RZ, 0xffffffff, !P0 ;  /* 0xffffffffff057807 */ /* 0x000fca0004000000 */
[----:B------:R-:W-:Y:S01]  /*0190*/  STG.E.U8 desc[UR4][R2.64], R5 ;  /* 0x0000000502007986 */ /* 0x000fe2000c101104 */
[----:B------:R-:W-:Y:S05]  /*01a0*/  EXIT ;  /* 0x000000000000794d */ /* 0x000fea0003800000 */
.L_x_2:
        /* <DEDUP_REMOVED lines=13> */
.L_x_16:


//--------------------- .text._Z15compute_erosionPhS_iimm --------------------------
	.section	.text._Z15compute_erosionPhS_iimm,"ax",@progbits
	.align	128
        .global         _Z15compute_erosionPhS_iimm
        .type           _Z15compute_erosionPhS_iimm,@function
        .size           _Z15compute_erosionPhS_iimm,(.L_x_17 - _Z15compute_erosionPhS_iimm)
        .other          _Z15compute_erosionPhS_iimm,@"STO_CUDA_ENTRY STV_DEFAULT"
_Z15compute_erosionPhS_iimm:
.text._Z15compute_erosionPhS_iimm:
        /* <DEDUP_REMOVED lines=13> */
[----:B------:R-:W-:Y:S01]  /*00d0*/  VIADD R12, R6, 0xfffffffe ;  /* 0xfffffffe060c7836 */ /* 0x000fe20000000000 */
[----:B------:R-:W0:Y:S01]  /*00e0*/  LDCU.64 UR4, c[0x0][0x358] ;  /* 0x00006b00ff0477ac */ /* 0x000e220008000a00 */
[----:B------:R-:W-:-:S03]  /*00f0*/  VIADD R5, R4, 0xffffffff ;  /* 0xffffffff04057836 */ /* 0x000fc60000000000 */
[----:B------:R-:W-:Y:S01]  /*0100*/  ISETP.GE.AND P5, PT, R12, UR6, PT ;  /* 0x000000060c007c0c */ /* 0x000fe2000bfa6270 */
[----:B------:R-:W-:Y:S01]  /*0110*/  VIADD R24, R4, 0x1 ;  /* 0x0000000104187836 */ /* 0x000fe20000000000 */
[----:B------:R-:W-:Y:S01]  /*0120*/  PLOP3.LUT P3, PT, PT, PT, PT, 0x8, 0x80 ;  /* 0x000000000080781c */ /* 0x000fe20003f6e170 */
[----:B------:R-:W1:Y:S01]  /*0130*/  LDCU.64 UR8, c[0x0][0x3a0] ;  /* 0x00007400ff0877ac */ /* 0x000e620008000a00 */
[----:B------:R-:W-:Y:S01]  /*0140*/  ISETP.GT.AND P5, PT, R6, 0x1, !P5 ;  /* 0x000000010600780c */ /* 0x000fe20006fa4270 */
[----:B------:R-:W2:Y:S03]  /*0150*/  LDCU.64 UR10, c[0x0][0x388] ;  /* 0x00007100ff0a77ac */ /* 0x000ea60008000a00 */
[----:B------:R-:W-:-:S09]  /*0160*/  ISETP.EQ.OR P0, PT, R4, RZ, !P5 ;  /* 0x000000ff0400720c */ /* 0x000fd20006f02670 */
[----:B------:R-:W3:Y:S01]  /*0170*/  @P5 LDC.64 R18, c[0x0][0x398] ;  /* 0x0000e600ff125b82 */ /* 0x000ee20000000a00 */
[----:B------:R-:W-:Y:S02]  /*0180*/  @P5 IMAD.MOV.U32 R16, RZ, RZ, R12 ;  /* 0x000000ffff105224 */ /* 0x000fe400078e000c */
[----:B------:R-:W-:Y:S02]  /*0190*/  @P5 IMAD.MOV.U32 R17, RZ, RZ, RZ ;  /* 0x000000ffff115224 */ /* 0x000fe400078e00ff */
[----:B------:R-:W-:-:S03]  /*01a0*/  @!P0 IMAD.MOV.U32 R13, RZ, RZ, RZ ;  /* 0x000000ffff0d8224 */ /* 0x000fc600078e00ff */
[----:B------:R-:W4:Y:S08]  /*01b0*/  @!P0 LDC.64 R14, c[0x0][0x398] ;  /* 0x0000e600ff0e8b82 */ /* 0x000f300000000a00 */
[----:B------:R-:W5:Y:S08]  /*01c0*/  @!P0 LDC.64 R2, c[0x0][0x380] ;  /* 0x0000e000ff028b82 */ /* 0x000f700000000a00 */
[----:B------:R-:W0:Y:S01]  /*01d0*/  @P5 LDC.64 R8, c[0x0][0x380] ;  /* 0x0000e000ff085b82 */ /* 0x000e220000000a00 */
[----:B---3--:R-:W-:-:S04]  /*01e0*/  @P5 IMAD.WIDE.U32 R16, R4, R18, R16 ;  /* 0x0000001204105225 */ /* 0x008fc800078e0010 */
[----:B------:R-:W-:Y:S02]  /*01f0*/  @P5 IMAD R0, R4, R19, R17 ;  /* 0x0000001304005224 */ /* 0x000fe400078e0211 */
[----:B----4-:R-:W-:-:S04]  /*0200*/  @!P0 IMAD.WIDE.U32 R10, R5, R14, R12 ;  /* 0x0000000e050a8225 */ /* 0x010fc800078e000c */
[----:B------:R-:W-:Y:S01]  /*0210*/  @!P0 IMAD R18, R5, R15, R11 ;  /* 0x0000000f05128224 */ /* 0x000fe200078e020b */
[----:B-----5:R-:W-:Y:S01]  /*0220*/  @!P0 IADD3 R14, P1, PT, R10, R2, RZ ;  /* 0x000000020a0e8210 */ /* 0x020fe20007f3e0ff */
[----:B------:R-:W-:-:S04]  /*0230*/  IMAD.MOV.U32 R2, RZ, RZ, 0xff ;  /* 0x000000ffff027424 */ /* 0x000fc800078e00ff */
[--C-:B------:R-:W-:Y:S01]  /*0240*/  @!P0 IMAD.X R15, R18, 0x1, R3.reuse, P1 ;  /* 0x00000001120f8824 */ /* 0x100fe200008e0603 */
[----:B------:R-:W-:Y:S02]  /*0250*/  PRMT R3, R2, 0x7610, R3 ;  /* 0x0000761002037816 */ /* 0x000fe40000000003 */
[----:B0-----:R-:W-:-:S04]  /*0260*/  @P5 IADD3 R16, P2, PT, R16, R8, RZ ;  /* 0x0000000810105210 */ /* 0x001fc80007f5e0ff */
[----:B------:R0:W3:Y:S01]  /*0270*/  @!P0 LDG.E.U8 R3, desc[UR4][R14.64] ;  /* 0x000000040e038981 */ /* 0x0000e2000c1e1100 */
[----:B------:R-:W-:-:S05]  /*0280*/  @P5 IMAD.X R17, R0, 0x1, R9, P2 ;  /* 0x0000000100115824 */ /* 0x000fca00010e0609 */
[----:B------:R4:W5:Y:S01]  /*0290*/  @P5 LDG.E.U8 R0, desc[UR4][R16.64] ;  /* 0x0000000410005981 */ /* 0x000962000c1e1100 */
[----:B------:R-:W-:Y:S02]  /*02a0*/  ISETP.LT.U32.AND P2, PT, R24, UR7, P5 ;  /* 0x0000000718007c0c */ /* 0x000fe4000af41070 */
[----:B------:R-:W-:-:S04]  /*02b0*/  ISETP.GT.AND P0, PT, R6, UR6, PT ;  /* 0x0000000606007c0c */ /* 0x000fc8000bf04270 */
[----:B------:R-:W-:-:S07]  /*02c0*/  ISETP.GT.AND P0, PT, R6, RZ, !P0 ;  /* 0x000000ff0600720c */ /* 0x000fce0004704270 */
[----:B------:R-:W1:Y:S01]  /*02d0*/  @P2 LDC.64 R10, c[0x0][0x398] ;  /* 0x0000e600ff0a2b82 */ /* 0x000e620000000a00 */
[----:B------:R-:W-:Y:S02]  /*02e0*/  ISETP.GE.U32.OR P1, PT, R5, UR7, !P0 ;  /* 0x0000000705007c0c */ /* 0x000fe4000c726470 */
[----:B------:R-:W-:-:S05]  /*02f0*/  ISETP.GE.U32.AND P4, PT, R24, UR7, PT ;  /* 0x0000000718007c0c */ /* 0x000fca000bf86070 */
[----:B------:R-:W2:Y:S01]  /*0300*/  @P2 LDC.64 R26, c[0x0][0x380] ;  /* 0x0000e000ff1a2b82 */ /* 0x000ea20000000a00 */
[----:B------:R-:W-:Y:S02]  /*0310*/  @P0 PLOP3.LUT P3, PT, P4, PT, PT, 0x8, 0x80 ;  /* 0x000000000080081c */ /* 0x000fe4000276e170 */
[----:B------:R-:W-:-:S05]  /*0320*/  ISETP.GE.U32.AND P4, PT, R5, UR7, PT ;  /* 0x0000000705007c0c */ /* 0x000fca000bf86070 */
[----:B------:R-:W2:Y:S01]  /*0330*/  @P0 LDC.64 R8, c[0x0][0x398] ;  /* 0x0000e600ff080b82 */ /* 0x000ea20000000a00 */
[----:B------:R-:W-:Y:S01]  /*0340*/  ISETP.LT.OR P4, PT, R6, RZ, P4 ;  /* 0x000000ff0600720c */ /* 0x000fe20002781670 */
[----:B------:R-:W-:Y:S02]  /*0350*/  @P2 IMAD.MOV.U32 R30, RZ, RZ, R12 ;  /* 0x000000ffff1e2224 */ /* 0x000fe400078e000c */
[----:B------:R-:W-:-:S04]  /*0360*/  @P2 IMAD.MOV.U32 R31, RZ, RZ, RZ ;  /* 0x000000ffff1f2224 */ /* 0x000fc800078e00ff */
[----:B------:R-:W2:Y:S01]  /*0370*/  @P0 LDC.64 R22, c[0x0][0x380] ;  /* 0x0000e000ff160b82 */ /* 0x000ea20000000a00 */
[----:B-1----:R-:W-:-:S07]  /*0380*/  @P2 IMAD.WIDE.U32 R30, R24, R10, R30 ;  /* 0x0000000a181e2225 */ /* 0x002fce00078e001e */
[----:B0-----:R-:W0:Y:S01]  /*0390*/  @!P1 LDC.64 R14, c[0x0][0x398] ;  /* 0x0000e600ff0e9b82 */ /* 0x001e220000000a00 */
[----:B------:R-:W-:-:S07]  /*03a0*/  VIADD R10, R6, 0xffffffff ;  /* 0xffffffff060a7836 */ /* 0x000fce0000000000 */
[----:B------:R-:W1:Y:S08]  /*03b0*/  @!P1 LDC.64 R18, c[0x0][0x380] ;  /* 0x0000e000ff129b82 */ /* 0x000e700000000a00 */
[----:B------:R-:W1:Y:S08]  /*03c0*/  @P3 LDC.64 R20, c[0x0][0x398] ;  /* 0x0000e600ff143b82 */ /* 0x000e700000000a00 */
[----:B----4-:R-:W4:Y:S08]  /*03d0*/  @P3 LDC.64 R16, c[0x0][0x380] ;  /* 0x0000e000ff103b82 */ /* 0x010f300000000a00 */
[----:B------:R-:W4:Y:S01]  /*03e0*/  @!P4 LDC.64 R12, c[0x0][0x398] ;  /* 0x0000e600ff0ccb82 */ /* 0x000f220000000a00 */
[----:B------:R-:W-:Y:S01]  /*03f0*/  @!P4 IMAD.MOV.U32 R7, RZ, RZ, RZ ;  /* 0x000000ffff07c224 */ /* 0x000fe200078e00ff */
[----:B---3--:R-:W-:-:S04]  /*0400*/  @P5 LOP3.LUT R2, R3, 0xff, RZ, 0xc0, !PT ;  /* 0x000000ff03025812 */ /* 0x008fc800078ec0ff */
[----:B-----5:R-:W-:-:S04]  /*0410*/  @P5 VIMNMX.U16x2 R0, PT, PT, R0, R2, PT ;  /* 0x0000000200005248 */ /* 0x020fc80003fe0200 */
[----:B------:R-:W-:Y:S01]  /*0420*/  @P5 PRMT R3, R0, 0x7610, R3 ;  /* 0x0000761000035816 */ /* 0x000fe20000000003 */
[----:B------:R-:W-:Y:S01]  /*0430*/  @P2 IMAD R0, R24, R11, R31 ;  /* 0x0000000b18002224 */ /* 0x000fe200078e021f */
[----:B--2---:R-:W-:Y:S01]  /*0440*/  @P2 IADD3 R30, P5, PT, R30, R26, RZ ;  /* 0x0000001a1e1e2210 */ /* 0x004fe20007fbe0ff */
[----:B------:R-:W-:Y:S02]  /*0450*/  @P0 IMAD.MOV.U32 R11, RZ, RZ, RZ ;  /* 0x000000ffff0b0224 */ /* 0x000fe400078e00ff */
[----:B------:R-:W-:-:S04]  /*0460*/  @P0 IMAD.WIDE.U32 R28, R4, R8, R10 ;  /* 0x00000008041c0225 */ /* 0x000fc800078e000a */
[----:B------:R-:W-:Y:S02]  /*0470*/  @P2 IMAD.X R31, R0, 0x1, R27, P5 ;  /* 0x00000001001f2824 */ /* 0x000fe400028e061b */
[----:B------:R-:W2:Y:S01]  /*0480*/  @!P4 LDC.64 R26, c[0x0][0x380] ;  /* 0x0000e000ff1acb82 */ /* 0x000ea20000000a00 */
[----:B------:R-:W-:Y:S02]  /*0490*/  @P0 IMAD R0, R4, R9, R29 ;  /* 0x0000000904000224 */ /* 0x000fe400078e021d */
[----:B------:R-:W-:Y:S01]  /*04a0*/  @!P1 IMAD.MOV.U32 R8, RZ, RZ, R10 ;  /* 0x000000ffff089224 */ /* 0x000fe200078e000a */
[----:B------:R-:W-:Y:S01]  /*04b0*/  @P0 IADD3 R22, P5, PT, R28, R22, RZ ;  /* 0x000000161c160210 */ /* 0x000fe20007fbe0ff */
[----:B------:R-:W-:Y:S01]  /*04c0*/  @!P1 IMAD.MOV.U32 R9, RZ, RZ, RZ ;  /* 0x000000ffff099224 */ /* 0x000fe200078e00ff */
[----:B------:R-:W3:Y:S01]  /*04d0*/  @P2 LDG.E.U8 R30, desc[UR4][R30.64] ;  /* 0x000000041e1e2981 */ /* 0x000ee2000c1e1100 */
[----:B------:R-:W-:Y:S02]  /*04e0*/  @P3 IMAD.MOV.U32 R11, RZ, RZ, RZ ;  /* 0x000000ffff0b3224 */ /* 0x000fe400078e00ff */
[----:B0-----:R-:W-:-:S04]  /*04f0*/  @!P1 IMAD.WIDE.U32 R8, R5, R14, R8 ;  /* 0x0000000e05089225 */ /* 0x001fc800078e0008 */
[----:B------:R-:W-:Y:S01]  /*0500*/  @P0 IMAD.X R23, R0, 0x1, R23, P5 ;  /* 0x0000000100170824 */ /* 0x000fe200028e0617 */
[----:B-1----:R-:W-:Y:S01]  /*0510*/  @!P1 IADD3 R8, P5, PT, R8, R18, RZ ;  /* 0x0000001208089210 */ /* 0x002fe20007fbe0ff */
[----:B------:R-:W-:Y:S02]  /*0520*/  @!P1 IMAD R0, R5, R15, R9 ;  /* 0x0000000f05009224 */ /* 0x000fe400078e0209 */
[----:B------:R-:W-:Y:S01]  /*0530*/  @P3 IMAD.WIDE.U32 R10, R24, R20, R10 ;  /* 0x00000014180a3225 */ /* 0x000fe200078e000a */
[----:B------:R-:W5:Y:S03]  /*0540*/  @P0 LDG.E.U8 R22, desc[UR4][R22.64] ;  /* 0x0000000416160981 */ /* 0x000f66000c1e1100 */
[----:B------:R-:W-:Y:S01]  /*0550*/  @!P1 IMAD.X R9, R0, 0x1, R19, P5 ;  /* 0x0000000100099824 */ /* 0x000fe200028e0613 */
[----:B----4-:R-:W-:Y:S01]  /*0560*/  @P3 IADD3 R16, P5, PT, R10, R16, RZ ;  /* 0x000000100a103210 */ /* 0x010fe20007fbe0ff */
[----:B------:R-:W-:-:S02]  /*0570*/  @P3 IMAD R0, R24, R21, R11 ;  /* 0x0000001518003224 */ /* 0x000fc400078e020b */
[C---:B------:R-:W-:Y:S01]  /*0580*/  @!P4 IMAD.WIDE.U32 R10, R5.reuse, R12, R6 ;  /* 0x0000000c050ac225 */ /* 0x040fe200078e0006 */
[----:B------:R-:W4:Y:S03]  /*0590*/  @!P1 LDG.E.U8 R8, desc[UR4][R8.64] ;  /* 0x0000000408089981 */ /* 0x000f26000c1e1100 */
[----:B------:R-:W-:Y:S01]  /*05a0*/  @P3 IMAD.X R17, R0, 0x1, R17, P5 ;  /* 0x0000000100113824 */ /* 0x000fe200028e0611 */
[----:B--2---:R-:W-:Y:S01]  /*05b0*/  @!P4 IADD3 R26, P5, PT, R10, R26, RZ ;  /* 0x0000001a0a1ac210 */ /* 0x004fe20007fbe0ff */
[----:B------:R-:W-:-:S04]  /*05c0*/  @!P4 IMAD R0, R5, R13, R11 ;  /* 0x0000000d0500c224 */ /* 0x000fc800078e020b */
[----:B------:R-:W-:Y:S01]  /*05d0*/  @!P4 IMAD.X R27, R0, 0x1, R27, P5 ;  /* 0x00000001001bc824 */ /* 0x000fe200028e061b */
[----:B------:R-:W-:-:S04]  /*05e0*/  ISETP.GE.AND P5, PT, R6, RZ, PT ;  /* 0x000000ff0600720c */ /* 0x000fc80003fa6270 */
[----:B------:R-:W2:Y:S09]  /*05f0*/  @!P4 LDG.E.U8 R2, desc[UR4][R26.64] ;  /* 0x000000041a02c981 */ /* 0x000eb2000c1e1100 */
[----:B------:R-:W0:Y:S01]  /*0600*/  @P5 LDC.64 R10, c[0x0][0x398] ;  /* 0x0000e600ff0a5b82 */ /* 0x000e220000000a00 */
[----:B------:R-:W-:-:S02]  /*0610*/  @P5 IMAD.MOV.U32 R14, RZ, RZ, R6 ;  /* 0x000000ffff0e5224 */ /* 0x000fc400078e0006 */
[----:B------:R-:W-:-:S05]  /*0620*/  @P5 IMAD.MOV.U32 R15, RZ, RZ, RZ ;  /* 0x000000ffff0f5224 */ /* 0x000fca00078e00ff */
[----:B------:R-:W1:Y:S01]  /*0630*/  @P5 LDC.64 R12, c[0x0][0x380] ;  /* 0x0000e000ff0c5b82 */ /* 0x000e620000000a00 */
[C---:B0-----:R-:W-:Y:S02]  /*0640*/  @P5 IMAD.WIDE.U32 R14, R4.reuse, R10, R14 ;  /* 0x0000000a040e5225 */ /* 0x041fe400078e000e */
[----:B------:R-:W2:Y:S02]  /*0650*/  @P3 LDG.E.U8 R10, desc[UR4][R16.64] ;  /* 0x00000004100a3981 */ /* 0x000ea4000c1e1100 */
[----:B------:R-:W-:Y:S01]  /*0660*/  @P5 IMAD R0, R4, R11, R15 ;  /* 0x0000000b04005224 */ /* 0x000fe200078e020f */
[----:B-1----:R-:W-:-:S05]  /*0670*/  @P5 IADD3 R12, P6, PT, R14, R12, RZ ;  /* 0x0000000c0e0c5210 */ /* 0x002fca0007fde0ff */
[----:B------:R-:W-:-:S05]  /*0680*/  @P5 IMAD.X R13, R0, 0x1, R13, P6 ;  /* 0x00000001000d5824 */ /* 0x000fca00030e060d */
[----:B------:R0:W2:Y:S01]  /*0690*/  @P5 LDG.E.U8 R0, desc[UR4][R12.64] ;  /* 0x000000040c005981 */ /* 0x0000a2000c1e1100 */
[----:B------:R-:W-:Y:S02]  /*06a0*/  @P2 LOP3.LUT R14, R3, 0xff, RZ, 0xc0, !PT ;  /* 0x000000ff030e2812 */ /* 0x000fe400078ec0ff */
[----:B------:R-:W-:Y:S02]  /*06b0*/  ISETP.GE.U32.AND P6, PT, R24, UR7, PT ;  /* 0x0000000718007c0c */ /* 0x000fe4000bfc6070 */
[----:B---3--:R-:W-:-:S04]  /*06c0*/  @P2 VIMNMX.U16x2 R14, PT, PT, R30, R14, PT ;  /* 0x0000000e1e0e2248 */ /* 0x008fc80003fe0200 */
[----:B------:R-:W-:-:S04]  /*06d0*/  @P2 PRMT R3, R14, 0x7610, R3 ;  /* 0x000076100e032816 */ /* 0x000fc80000000003 */
[----:B------:R-:W-:-:S04]  /*06e0*/  @!P1 LOP3.LUT R14, R3, 0xff, RZ, 0xc0, !PT ;  /* 0x000000ff030e9812 */ /* 0x000fc800078ec0ff */
[----:B----4-:R-:W-:-:S04]  /*06f0*/  @!P1 VIMNMX.U16x2 R14, PT, PT, R8, R14, PT ;  /* 0x0000000e080e9248 */ /* 0x010fc80003fe0200 */
[----:B------:R-:W-:-:S04]  /*0700*/  @!P1 PRMT R3, R14, 0x7610, R3 ;  /* 0x000076100e039816 */ /* 0x000fc80000000003 */
[----:B------:R-:W-:-:S04]  /*0710*/  @P0 LOP3.LUT R8, R3, 0xff, RZ, 0xc0, !PT ;  /* 0x000000ff03080812 */ /* 0x000fc800078ec0ff */
[----:B-----5:R-:W-:Y:S01]  /*0720*/  @P0 VIMNMX.U16x2 R22, PT, PT, R22, R8, PT ;  /* 0x0000000816160248 */ /* 0x020fe20003fe0200 */
[----:B------:R-:W-:-:S03]  /*0730*/  VIADD R8, R6, 0x1 ;  /* 0x0000000106087836 */ /* 0x000fc60000000000 */
[----:B------:R-:W-:Y:S02]  /*0740*/  @P0 PRMT R3, R22, 0x7610, R3 ;  /* 0x0000761016030816 */ /* 0x000fe40000000003 */
[----:B------:R-:W-:Y:S02]  /*0750*/  PLOP3.LUT P0, PT, PT, PT, PT, 0x8, 0x80 ;  /* 0x000000000080781c */ /* 0x000fe40003f0e170 */
[----:B------:R-:W-:Y:S02]  /*0760*/  ISETP.GE.AND P1, PT, R8, UR6, PT ;  /* 0x0000000608007c0c */ /* 0x000fe4000bf26270 */
[----:B------:R-:W-:Y:S02]  /*0770*/  @P5 PLOP3.LUT P0, PT, P6, PT, PT, 0x8, 0x80 ;  /* 0x000000000080581c */ /* 0x000fe4000370e170 */
[----:B------:R-:W-:Y:S02]  /*0780*/  ISETP.GT.AND P1, PT, R6, -0x2, !P1 ;  /* 0xfffffffe0600780c */ /* 0x000fe40004f24270 */
[----:B0-----:R-:W-:-:S02]  /*0790*/  @P3 LOP3.LUT R12, R3, 0xff, RZ, 0xc0, !PT ;  /* 0x000000ff030c3812 */ /* 0x001fc400078ec0ff */
[----:B------:R-:W-:-:S09]  /*07a0*/  ISETP.GE.U32.OR P2, PT, R5, UR7, !P1 ;  /* 0x0000000705007c0c */ /* 0x000fd2000cf46470 */
[----:B------:R-:W0:Y:S01]  /*07b0*/  @P1 LDC.64 R14, c[0x0][0x398] ;  /* 0x0000e600ff0e1b82 */ /* 0x000e220000000a00 */
[----:B------:R-:W-:-:S07]  /*07c0*/  @P0 IMAD.MOV.U32 R28, RZ, RZ, R6 ;  /* 0x000000ffff1c0224 */ /* 0x000fce00078e0006 */
[----:B------:R-:W1:Y:S01]  /*07d0*/  @P1 LDC.64 R18, c[0x0][0x380] ;  /* 0x0000e000ff121b82 */ /* 0x000e620000000a00 */
[----:B--2---:R-:W-:-:S04]  /*07e0*/  @P3 VIMNMX.U16x2 R10, PT, PT, R10, R12, PT ;  /* 0x0000000c0a0a3248 */ /* 0x004fc80003fe0200 */
[----:B------:R-:W-:-:S03]  /*07f0*/  @P3 PRMT R3, R10, 0x7610, R3 ;  /* 0x000076100a033816 */ /* 0x000fc60000000003 */
[----:B------:R-:W2:Y:S01]  /*0800*/  @P0 LDC.64 R12, c[0x0][0x380] ;  /* 0x0000e000ff0c0b82 */ /* 0x000ea20000000a00 */
[----:B------:R-:W-:Y:S02]  /*0810*/  PLOP3.LUT P3, PT, PT, PT, PT, 0x8, 0x80 ;  /* 0x000000000080781c */ /* 0x000fe40003f6e170 */
[----:B------:R-:W-:-:S05]  /*0820*/  @P1 PLOP3.LUT P3, PT, P6, PT, PT, 0x8, 0x80 ;  /* 0x000000000080181c */ /* 0x000fca000376e170 */
[----:B------:R-:W3:Y:S01]  /*0830*/  @P0 LDC.64 R10, c[0x0][0x398] ;  /* 0x0000e600ff0a0b82 */ /* 0x000ee20000000a00 */
[----:B------:R-:W-:-:S04]  /*0840*/  @!P4 LOP3.LUT R16, R3, 0xff, RZ, 0xc0, !PT ;  /* 0x000000ff0310c812 */ /* 0x000fc800078ec0ff */
[----:B------:R-:W-:-:S03]  /*0850*/  @!P4 VIMNMX.U16x2 R2, PT, PT, R2, R16, PT ;  /* 0x000000100202c248 */ /* 0x000fc60003fe0200 */
[----:B------:R-:W4:Y:S01]  /*0860*/  @!P2 LDC.64 R16, c[0x0][0x398] ;  /* 0x0000e600ff10ab82 */ /* 0x000f220000000a00 */
[----:B------:R-:W-:Y:S01]  /*0870*/  @!P4 PRMT R3, R2, 0x7610, R3 ;  /* 0x000076100203c816 */ /* 0x000fe20000000003 */
[----:B------:R-:W-:-:S06]  /*0880*/  @P0 IMAD.MOV.U32 R29, RZ, RZ, RZ ;  /* 0x000000ffff1d0224 */ /* 0x000fcc00078e00ff */
[----:B------:R-:W5:Y:S01]  /*0890*/  @!P2 LDC.64 R20, c[0x0][0x380] ;  /* 0x0000e000ff14ab82 */ /* 0x000f620000000a00 */
[----:B------:R-:W-:-:S07]  /*08a0*/  @P5 LOP3.LUT R2, R3, 0xff, RZ, 0xc0, !PT ;  /* 0x000000ff03025812 */ /* 0x000fce00078ec0ff */
[----:B------:R-:W5:Y:S01]  /*08b0*/  @P3 LDC.64 R22, c[0x0][0x398] ;  /* 0x0000e600ff163b82 */ /* 0x000f620000000a00 */
[----:B------:R-:W-:Y:S01]  /*08c0*/  @P5 VIMNMX.U16x2 R0, PT, PT, R0, R2, PT ;  /* 0x0000000200005248 */ /* 0x000fe20003fe0200 */
[----:B---3--:R-:W-:-:S06]  /*08d0*/  @P0 IMAD.WIDE.U32 R28, R24, R10, R28 ;  /* 0x0000000a181c0225 */ /* 0x008fcc00078e001c */
[----:B------:R-:W3:Y:S01]  /*08e0*/  @P3 LDC.64 R26, c[0x0][0x380] ;  /* 0x0000e000ff1a3b82 */ /* 0x000ee20000000a00 */
[----:B------:R-:W-:Y:S01]  /*08f0*/  @P5 PRMT R3, R0, 0x7610, R3 ;  /* 0x0000761000035816 */ /* 0x000fe20000000003 */
[----:B------:R-:W-:Y:S01]  /*0900*/  @P1 IMAD.MOV.U32 R9, RZ, RZ, RZ ;  /* 0x000000ffff091224 */ /* 0x000fe200078e00ff */
[----:B--2---:R-:W-:Y:S01]  /*0910*/  @P0 IADD3 R12, P4, PT, R28, R12, RZ ;  /* 0x0000000c1c0c0210 */ /* 0x004fe20007f9e0ff */
[----:B------:R-:W-:Y:S02]  /*0920*/  @P0 IMAD R0, R24, R11, R29 ;  /* 0x0000000b18000224 */ /* 0x000fe400078e021d */
[--C-:B------:R-:W-:Y:S02]  /*0930*/  @!P2 IMAD.MOV.U32 R28, RZ, RZ, R8.reuse ;  /* 0x000000ffff1ca224 */ /* 0x100fe400078e0008 */
[----:B------:R-:W-:Y:S02]  /*0940*/  @!P2 IMAD.MOV.U32 R29, RZ, RZ, RZ ;  /* 0x000000ffff1da224 */ /* 0x000fe400078e00ff */
[----:B0-----:R-:W-:-:S04]  /*0950*/  @P1 IMAD.WIDE.U32 R10, R4, R14, R8 ;  /* 0x0000000e040a1225 */ /* 0x001fc800078e0008 */
[----:B----4-:R-:W-:-:S04]  /*0960*/  @!P2 IMAD.WIDE.U32 R28, R5, R16, R28 ;  /* 0x00000010051ca225 */ /* 0x010fc800078e001c */
[----:B------:R-:W-:Y:S01]  /*0970*/  @P0 IMAD.X R13, R0, 0x1, R13, P4 ;  /* 0x00000001000d0824 */ /* 0x000fe200020e060d */
[----:B-1----:R-:W-:Y:S01]  /*0980*/  @P1 IADD3 R10, P4, PT, R10, R18, RZ ;  /* 0x000000120a0a1210 */ /* 0x002fe20007f9e0ff */
[----:B------:R-:W-:Y:S01]  /*0990*/  @P3 IMAD.MOV.U32 R9, RZ, RZ, RZ ;  /* 0x000000ffff093224 */ /* 0x000fe200078e00ff */
[----:B-----5:R-:W-:Y:S01]  /*09a0*/  @!P2 IADD3 R20, P5, PT, R28, R20, RZ ;  /* 0x000000141c14a210 */ /* 0x020fe20007fbe0ff */
[----:B------:R-:W-:Y:S02]  /*09b0*/  @P1 IMAD R2, R4, R15, R11 ;  /* 0x0000000f04021224 */ /* 0x000fe400078e020b */
[----:B------:R-:W-:Y:S02]  /*09c0*/  VIADD R14, R6, 0x2 ;  /* 0x00000002060e7836 */ /* 0x000fe40000000000 */
[----:B------:R-:W-:Y:S02]  /*09d0*/  @!P2 IMAD R16, R5, R17, R29 ;  /* 0x000000110510a224 */ /* 0x000fe400078e021d */
[----:B------:R-:W-:-:S04]  /*09e0*/  @P3 IMAD.WIDE.U32 R8, R24, R22, R8 ;  /* 0x0000001618083225 */ /* 0x000fc800078e0008 */
[----:B------:R-:W-:Y:S01]  /*09f0*/  @P1 IMAD.X R11, R2, 0x1, R19, P4 ;  /* 0x00000001020b1824 */ /* 0x000fe200020e0613 */
[----:B------:R-:W-:Y:S01]  /*0a00*/  ISETP.GE.AND P4, PT, R14, UR6, PT ;  /* 0x000000060e007c0c */ /* 0x000fe2000bf86270 */
[----:B------:R-:W-:Y:S01]  /*0a10*/  @!P2 IMAD.X R21, R16, 0x1, R21, P5 ;  /* 0x000000011015a824 */ /* 0x000fe200028e0615 */
[----:B---3--:R-:W-:Y:S01]  /*0a20*/  @P3 IADD3 R26, P5, PT, R8, R26, RZ ;  /* 0x0000001a081a3210 */ /* 0x008fe20007fbe0ff */
[----:B------:R-:W-:Y:S01]  /*0a30*/  @P3 IMAD R2, R24, R23, R9 ;  /* 0x0000001718023224 */ /* 0x000fe200078e0209 */
[----:B------:R-:W-:Y:S01]  /*0a40*/  ISETP.GT.AND P4, PT, R6, -0x3, !P4 ;  /* 0xfffffffd0600780c */ /* 0x000fe20006784270 */
[----:B------:R-:W2:Y:S02]  /*0a50*/  @P1 LDG.E.U8 R10, desc[UR4][R10.64] ;  /* 0x000000040a0a1981 */ /* 0x000ea4000c1e1100 */
[----:B------:R-:W-:Y:S01]  /*0a60*/  @P3 IMAD.X R27, R2, 0x1, R27, P5 ;  /* 0x00000001021b3824 */ /* 0x000fe200028e061b */
[----:B------:R-:W-:Y:S01]  /*0a70*/  ISETP.GE.U32.OR P5, PT, R5, UR7, !P4 ;  /* 0x0000000705007c0c */ /* 0x000fe2000e7a6470 */
[----:B------:R-:W3:-:S12]  /*0a80*/  @!P2 LDG.E.U8 R20, desc[UR4][R20.64] ;  /* 0x000000041414a981 */ /* 0x000ed8000c1e1100 */
[----:B------:R-:W0:Y:S08]  /*0a90*/  @!P5 LDC.64 R8, c[0x0][0x398] ;  /* 0x0000e600ff08db82 */ /* 0x000e300000000a00 */
[----:B------:R-:W1:Y:S01]  /*0aa0*/  @!P5 LDC.64 R16, c[0x0][0x380] ;  /* 0x0000e000ff10db82 */ /* 0x000e620000000a00 */
[----:B------:R-:W-:Y:S02]  /*0ab0*/  @!P5 IMAD.MOV.U32 R15, RZ, RZ, RZ ;  /* 0x000000ffff0fd224 */ /* 0x000fe400078e00ff */
[----:B0-----:R-:W-:-:S04]  /*0ac0*/  @!P5 IMAD.WIDE.U32 R18, R5, R8, R14 ;  /* 0x000000080512d225 */ /* 0x001fc800078e000e */
[----:B------:R-:W-:Y:S02]  /*0ad0*/  @!P5 IMAD R2, R5, R9, R19 ;  /* 0x000000090502d224 */ /* 0x000fe400078e0213 */
[----:B------:R-:W0:Y:S01]  /*0ae0*/  @P4 LDC.64 R8, c[0x0][0x398] ;  /* 0x0000e600ff084b82 */ /* 0x000e220000000a00 */
[----:B-1----:R-:W-:-:S05]  /*0af0*/  @!P5 IADD3 R18, P6, PT, R18, R16, RZ ;  /* 0x000000101212d210 */ /* 0x002fca0007fde0ff */
[----:B------:R-:W-:Y:S02]  /*0b00*/  @!P5 IMAD.X R19, R2, 0x1, R17, P6 ;  /* 0x000000010213d824 */ /* 0x000fe400030e0611 */
[----:B------:R-:W1:Y:S01]  /*0b10*/  @P4 LDC.64 R16, c[0x0][0x380] ;  /* 0x0000e000ff104b82 */ /* 0x000e620000000a00 */
[----:B------:R-:W-:Y:S02]  /*0b20*/  P2R R0, PR, RZ, 0x1 ;  /* 0x00000001ff007803 */ /* 0x000fe40000000000 */
[----:B------:R-:W-:Y:S01]  /*0b30*/  ISETP.GE.U32.AND P0, PT, R24, UR7, PT ;  /* 0x0000000718007c0c */ /* 0x000fe2000bf06070 */
[----:B------:R-:W-:Y:S01]  /*0b40*/  @P4 IMAD.MOV.U32 R22, RZ, RZ, R14 ;  /* 0x000000ffff164224 */ /* 0x000fe200078e000e */
[----:B------:R-:W-:Y:S01]  /*0b50*/  PLOP3.LUT P6, PT, PT, PT, PT, 0x8, 0x80 ;  /* 0x000000000080781c */ /* 0x000fe20003fce170 */
[----:B------:R-:W-:Y:S01]  /*0b60*/  @P4 IMAD.MOV.U32 R23, RZ, RZ, RZ ;  /* 0x000000ffff174224 */ /* 0x000fe200078e00ff */
[----:B------:R-:W-:Y:S01]  /*0b70*/  @P4 PLOP3.LUT P6, PT, P0, PT, PT, 0x8, 0x80 ;  /* 0x000000000080481c */ /* 0x000fe200007ce170 */
[----:B------:R-:W4:Y:S01]  /*0b80*/  @!P5 LDG.E.U8 R18, desc[UR4][R18.64] ;  /* 0x000000041212d981 */ /* 0x000f22000c1e1100 */
[----:B0-----:R-:W-:-:S04]  /*0b90*/  @P4 IMAD.WIDE.U32 R22, R4, R8, R22 ;  /* 0x0000000804164225 */ /* 0x001fc800078e0016 */
[----:B------:R-:W-:-:S07]  /*0ba0*/  @P4 IMAD R2, R4, R9, R23 ;  /* 0x0000000904024224 */ /* 0x000fce00078e0217 */
[----:B------:R-:W0:Y:S01]  /*0bb0*/  @P6 LDC.64 R8, c[0x0][0x398] ;  /* 0x0000e600ff086b82 */ /* 0x000e220000000a00 */
[----:B-1----:R-:W-:-:S05]  /*0bc0*/  @P4 IADD3 R22, P0, PT, R22, R16, RZ ;  /* 0x0000001016164210 */ /* 0x002fca0007f1e0ff */
[----:B------:R-:W-:Y:S02]  /*0bd0*/  @P4 IMAD.X R23, R2, 0x1, R17, P0 ;  /* 0x0000000102174824 */ /* 0x000fe400000e0611 */
[----:B------:R-:W1:Y:S01]  /*0be0*/  @P6 LDC.64 R16, c[0x0][0x380] ;  /* 0x0000e000ff106b82 */ /* 0x000e620000000a00 */
[----:B------:R-:W-:Y:S01]  /*0bf0*/  @P6 IMAD.MOV.U32 R15, RZ, RZ, RZ ;  /* 0x000000ffff0f6224 */ /* 0x000fe200078e00ff */
[----:B------:R-:W5:Y:S04]  /*0c00*/  @P3 LDG.E.U8 R2, desc[UR4][R26.64] ;  /* 0x000000041a023981 */ /* 0x000f68000c1e1100 */
[----:B------:R-:W4:Y:S01]  /*0c10*/  @P4 LDG.E.U8 R22, desc[UR4][R22.64] ;  /* 0x0000000416164981 */ /* 0x000f22000c1e1100 */
[----:B0-----:R-:W-:-:S04]  /*0c20*/  @P6 IMAD.WIDE.U32 R14, R24, R8, R14 ;  /* 0x00000008180e6225 */ /* 0x001fc800078e000e */
[----:B------:R-:W-:Y:S01]  /*0c30*/  @P6 IMAD R24, R24, R9, R15 ;  /* 0x0000000918186224 */ /* 0x000fe200078e020f */
[----:B-1----:R-:W-:-:S05]  /*0c40*/  @P6 IADD3 R16, P0, PT, R14, R16, RZ ;  /* 0x000000100e106210 */ /* 0x002fca0007f1e0ff */
[----:B------:R-:W-:Y:S01]  /*0c50*/  @P6 IMAD.X R17, R24, 0x1, R17, P0 ;  /* 0x0000000118116824 */ /* 0x000fe200000e0611 */
[----:B------:R-:W-:-:S04]  /*0c60*/  ISETP.NE.AND P0, PT, R0, RZ, PT ;  /* 0x000000ff0000720c */ /* 0x000fc80003f05270 */
[----:B------:R-:W4:Y:S09]  /*0c70*/  @P6 LDG.E.U8 R8, desc[UR4][R16.64] ;  /* 0x0000000410086981 */ /* 0x000f32000c1e1100 */
[----:B------:R-:W2:Y:S01]  /*0c80*/  @P0 LDG.E.U8 R0, desc[UR4][R12.64] ;  /* 0x000000040c000981 */ /* 0x000ea2000c1e1100 */
[----:B------:R-:W-:-:S02]  /*0c90*/  @P0 LOP3.LUT R14, R3, 0xff, RZ, 0xc0, !PT ;  /* 0x000000ff030e0812 */ /* 0x000fc400078ec0ff */
[----:B------:R-:W-:-:S03]  /*0ca0*/  SHF.R.S32.HI R7, RZ, 0x1f, R6 ;  /* 0x0000001fff077819 */ /* 0x000fc60000011406 */
[----:B------:R-:W-:-:S04]  /*0cb0*/  IMAD.WIDE.U32 R6, R4, UR8, R6 ;  /* 0x0000000804067c25 */ /* 0x000fc8000f8e0006 */
[----:B------:R-:W-:Y:S01]  /*0cc0*/  IMAD R4, R4, UR9, R7 ;  /* 0x0000000904047c24 */ /* 0x000fe2000f8e0207 */
[----:B--2---:R-:W-:-:S04]  /*0cd0*/  @P0 VIMNMX.U16x2 R0, PT, PT, R0, R14, PT ;  /* 0x0000000e00000248 */ /* 0x004fc80003fe0200 */
[----:B------:R-:W-:-:S04]  /*0ce0*/  @P0 PRMT R3, R0, 0x7610, R3 ;  /* 0x0000761000030816 */ /* 0x000fc80000000003 */
[----:B------:R-:W-:-:S04]  /*0cf0*/  @!P2 LOP3.LUT R0, R3, 0xff, RZ, 0xc0, !PT ;  /* 0x000000ff0300a812 */ /* 0x000fc800078ec0ff */
[----:B---3--:R-:W-:-:S04]  /*0d00*/  @!P2 VIMNMX.U16x2 R0, PT, PT, R20, R0, PT ;  /* 0x000000001400a248 */ /* 0x008fc80003fe0200 */
[----:B------:R-:W-:-:S04]  /*0d10*/  @!P2 PRMT R3, R0, 0x7610, R3 ;  /* 0x000076100003a816 */ /* 0x000fc80000000003 */
[----:B------:R-:W-:-:S04]  /*0d20*/  @P1 LOP3.LUT R0, R3, 0xff, RZ, 0xc0, !PT ;  /* 0x000000ff03001812 */ /* 0x000fc800078ec0ff */
[----:B------:R-:W-:-:S04]  /*0d30*/  @P1 VIMNMX.U16x2 R0, PT, PT, R10, R0, PT ;  /* 0x000000000a001248 */ /* 0x000fc80003fe0200 */
[----:B------:R-:W-:-:S04]  /*0d40*/  @P1 PRMT R3, R0, 0x7610, R3 ;  /* 0x0000761000031816 */ /* 0x000fc80000000003 */
[----:B------:R-:W-:-:S04]  /*0d50*/  @P3 LOP3.LUT R0, R3, 0xff, RZ, 0xc0, !PT ;  /* 0x000000ff03003812 */ /* 0x000fc800078ec0ff */
[----:B-----5:R-:W-:-:S04]  /*0d60*/  @P3 VIMNMX.U16x2 R0, PT, PT, R2, R0, PT ;  /* 0x0000000002003248 */ /* 0x020fc80003fe0200 */
[----:B------:R-:W-:-:S04]  /*0d70*/  @P3 PRMT R3, R0, 0x7610, R3 ;  /* 0x0000761000033816 */ /* 0x000fc80000000003 */
[----:B------:R-:W-:-:S04]  /*0d80*/  @!P5 LOP3.LUT R0, R3, 0xff, RZ, 0xc0, !PT ;  /* 0x000000ff0300d812 */ /* 0x000fc800078ec0ff */
[----:B----4-:R-:W-:-:S04]  /*0d90*/  @!P5 VIMNMX.U16x2 R0, PT, PT, R18, R0, PT ;  /* 0x000000001200d248 */ /* 0x010fc80003fe0200 */
[----:B------:R-:W-:-:S04]  /*0da0*/  @!P5 PRMT R3, R0, 0x7610, R3 ;  /* 0x000076100003d816 */ /* 0x000fc80000000003 */
[----:B------:R-:W-:-:S04]  /*0db0*/  @P4 LOP3.LUT R0, R3, 0xff, RZ, 0xc0, !PT ;  /* 0x000000ff03004812 */ /* 0x000fc800078ec0ff */
[----:B------:R-:W-:-:S04]  /*0dc0*/  @P4 VIMNMX.U16x2 R0, PT, PT, R22, R0, PT ;  /* 0x0000000016004248 */ /* 0x000fc80003fe0200 */
[----:B------:R-:W-:-:S04]  /*0dd0*/  @P4 PRMT R3, R0, 0x7610, R3 ;  /* 0x0000761000034816 */ /* 0x000fc80000000003 */
[----:B------:R-:W-:Y:S02]  /*0de0*/  @P6 LOP3.LUT R0, R3, 0xff, RZ, 0xc0, !PT ;  /* 0x000000ff03006812 */ /* 0x000fe400078ec0ff */
[----:B------:R-:W-:Y:S02]  /*0df0*/  IADD3 R6, P0, PT, R6, UR10, RZ ;  /* 0x0000000a06067c10 */ /* 0x000fe4000ff1e0ff */
[----:B------:R-:W-:Y:S02]  /*0e00*/  @P6 VIMNMX.U16x2 R0, PT, PT, R8, R0, PT ;  /* 0x0000000008006248 */ /* 0x000fe40003fe0200 */
[----:B------:R-:W-:Y:S02]  /*0e10*/  IADD3.X R7, PT, PT, R4, UR11, RZ, P0, !PT ;  /* 0x0000000b04077c10 */ /* 0x000fe400087fe4ff */
[----:B------:R-:W-:-:S05]  /*0e20*/  @P6 PRMT R3, R0, 0x7610, R3 ;  /* 0x0000761000036816 */ /* 0x000fca0000000003 */
[----:B------:R-:W-:Y:S01]  /*0e30*/  STG.E.U8 desc[UR4][R6.64], R3 ;  /* 0x0000000306007986 */ /* 0x000fe2000c101104 */
[----:B------:R-:W-:Y:S05]  /*0e40*/  EXIT ;  /* 0x000000000000794d */ /* 0x000fea0003800000 */
.L_x_3:
        /* <DEDUP_REMOVED lines=11> */
.L_x_17:


//--------------------- .text._Z16compute_dilationPhS_iimm --------------------------
	.section	.text._Z16compute_dilationPhS_iimm,"ax",@progbits
	.align	128
        .global         _Z16compute_dilationPhS_iimm
        .type           _Z16compute_dilationPhS_iimm,@function
        .size           _Z16compute_dilationPhS_iimm,(.L_x_18 - _Z16compute_dilationPhS_iimm)
        .other          _Z16compute_dilationPhS_iimm,@"STO_CUDA_ENTRY STV_DEFAULT"
_Z16compute_dilationPhS_iimm:
.text._Z16compute_dilationPhS_iimm:
        /* <DEDUP_REMOVED lines=34> */
[----:B-----5:R-:W-:-:S05]  /*0220*/  @!P0 IADD3 R14, P1, PT, R10, R2, RZ ;  /* 0x000000020a0e8210 */ /* 0x020fca0007f3e0ff */
[--C-:B------:R-:W-:Y:S01]  /*0230*/  @!P0 IMAD.X R15, R18, 0x1, R3.reuse, P1 ;  /* 0x00000001120f8824 */ /* 0x100fe200008e0603 */
[----:B------:R-:W-:Y:S02]  /*0240*/  PRMT R3, RZ, 0x7610, R3 ;  /* 0x00007610ff037816 */ /* 0x000fe40000000003 */
        /* <DEDUP_REMOVED lines=27> */
[----:B-----5:R-:W-:-:S04]  /*0400*/  @P5 VIMNMX.U16x2 R0, PT, PT, R0, R2, !PT ;  /* 0x0000000200005248 */ /* 0x020fc80007fe0200 */
        /* <DEDUP_REMOVED lines=42> */
[----:B---3--:R-:W-:-:S04]  /*06b0*/  @P2 VIMNMX.U16x2 R14, PT, PT, R30, R14, !PT ;  /* 0x0000000e1e0e2248 */ /* 0x008fc80007fe0200 */
[----:B------:R-:W-:-:S04]  /*06c0*/  @P2 PRMT R3, R14, 0x7610, R3 ;  /* 0x000076100e032816 */ /* 0x000fc80000000003 */
[----:B------:R-:W-:-:S04]  /*06d0*/  @!P1 LOP3.LUT R14, R3, 0xff, RZ, 0xc0, !PT ;  /* 0x000000ff030e9812 */ /* 0x000fc800078ec0ff */
[----:B----4-:R-:W-:-:S04]  /*06e0*/  @!P1 VIMNMX.U16x2 R14, PT, PT, R8, R14, !PT ;  /* 0x0000000e080e9248 */ /* 0x010fc80007fe0200 */
[----:B------:R-:W-:-:S04]  /*06f0*/  @!P1 PRMT R3, R14, 0x7610, R3 ;  /* 0x000076100e039816 */ /* 0x000fc80000000003 */
[----:B------:R-:W-:-:S04]  /*0700*/  @P0 LOP3.LUT R8, R3, 0xff, RZ, 0xc0, !PT ;  /* 0x000000ff03080812 */ /* 0x000fc800078ec0ff */
[----:B-----5:R-:W-:Y:S01]  /*0710*/  @P0 VIMNMX.U16x2 R22, PT, PT, R22, R8, !PT ;  /* 0x0000000816160248 */ /* 0x020fe20007fe0200 */
        /* <DEDUP_REMOVED lines=11> */
[----:B--2---:R-:W-:-:S04]  /*07d0*/  @P3 VIMNMX.U16x2 R10, PT, PT, R10, R12, !PT ;  /* 0x0000000c0a0a3248 */ /* 0x004fc80007fe0200 */
[----:B------:R-:W-:-:S03]  /*07e0*/  @P3 PRMT R3, R10, 0x7610, R3 ;  /* 0x000076100a033816 */ /* 0x000fc60000000003 */
[----:B------:R-:W2:Y:S01]  /*07f0*/  @P0 LDC.64 R12, c[0x0][0x380] ;  /* 0x0000e000ff0c0b82 */ /* 0x000ea20000000a00 */
[----:B------:R-:W-:Y:S02]  /*0800*/  PLOP3.LUT P3, PT, PT, PT, PT, 0x8, 0x80 ;  /* 0x000000000080781c */ /* 0x000fe40003f6e170 */
[----:B------:R-:W-:-:S05]  /*0810*/  @P1 PLOP3.LUT P3, PT, P6, PT, PT, 0x8, 0x80 ;  /* 0x000000000080181c */ /* 0x000fca000376e170 */
[----:B------:R-:W3:Y:S01]  /*0820*/  @P0 LDC.64 R10, c[0x0][0x398] ;  /* 0x0000e600ff0a0b82 */ /* 0x000ee20000000a00 */
[----:B------:R-:W-:-:S04]  /*0830*/  @!P4 LOP3.LUT R16, R3, 0xff, RZ, 0xc0, !PT ;  /* 0x000000ff0310c812 */ /* 0x000fc800078ec0ff */
[----:B------:R-:W-:-:S03]  /*0840*/  @!P4 VIMNMX.U16x2 R2, PT, PT, R2, R16, !PT ;  /* 0x000000100202c248 */ /* 0x000fc60007fe0200 */
[----:B------:R-:W4:Y:S01]  /*0850*/  @!P2 LDC.64 R16, c[0x0][0x398] ;  /* 0x0000e600ff10ab82 */ /* 0x000f220000000a00 */
[----:B------:R-:W-:Y:S01]  /*0860*/  @!P4 PRMT R3, R2, 0x7610, R3 ;  /* 0x000076100203c816 */ /* 0x000fe20000000003 */
[----:B------:R-:W-:-:S06]  /*0870*/  @P0 IMAD.MOV.U32 R29, RZ, RZ, RZ ;  /* 0x000000ffff1d0224 */ /* 0x000fcc00078e00ff */
[----:B------:R-:W5:Y:S01]  /*0880*/  @!P2 LDC.64 R20, c[0x0][0x380] ;  /* 0x0000e000ff14ab82 */ /* 0x000f620000000a00 */
[----:B------:R-:W-:-:S07]  /*0890*/  @P5 LOP3.LUT R2, R3, 0xff, RZ, 0xc0, !PT ;  /* 0x000000ff03025812 */ /* 0x000fce00078ec0ff */
[----:B------:R-:W5:Y:S01]  /*08a0*/  @P3 LDC.64 R22, c[0x0][0x398] ;  /* 0x0000e600ff163b82 */ /* 0x000f620000000a00 */
[----:B------:R-:W-:Y:S01]  /*08b0*/  @P5 VIMNMX.U16x2 R0, PT, PT, R0, R2, !PT ;  /* 0x0000000200005248 */ /* 0x000fe20007fe0200 */
        /* <DEDUP_REMOVED lines=64> */
[----:B--2---:R-:W-:-:S04]  /*0cc0*/  @P0 VIMNMX.U16x2 R0, PT, PT, R0, R14, !PT ;  /* 0x0000000e00000248 */ /* 0x004fc80007fe0200 */
[----:B------:R-:W-:-:S04]  /*0cd0*/  @P0 PRMT R3, R0, 0x7610, R3 ;  /* 0x0000761000030816 */ /* 0x000fc80000000003 */
[----:B------:R-:W-:-:S04]  /*0ce0*/  @!P2 LOP3.LUT R0, R3, 0xff, RZ, 0xc0, !PT ;  /* 0x000000ff0300a812 */ /* 0x000fc800078ec0ff */
[----:B---3--:R-:W-:-:S04]  /*0cf0*/  @!P2 VIMNMX.U16x2 R0, PT, PT, R20, R0, !PT ;  /* 0x000000001400a248 */ /* 0x008fc80007fe0200 */
[----:B------:R-:W-:-:S04]  /*0d00*/  @!P2 PRMT R3, R0, 0x7610, R3 ;  /* 0x000076100003a816 */ /* 0x000fc80000000003 */
[----:B------:R-:W-:-:S04]  /*0d10*/  @P1 LOP3.LUT R0, R3, 0xff, RZ, 0xc0, !PT ;  /* 0x000000ff03001812 */ /* 0x000fc800078ec0ff */
[----:B------:R-:W-:-:S04]  /*0d20*/  @P1 VIMNMX.U16x2 R0, PT, PT, R10, R0, !PT ;  /* 0x000000000a001248 */ /* 0x000fc80007fe0200 */
[----:B------:R-:W-:-:S04]  /*0d30*/  @P1 PRMT R3, R0, 0x7610, R3 ;  /* 0x0000761000031816 */ /* 0x000fc80000000003 */
[----:B------:R-:W-:-:S04]  /*0d40*/  @P3 LOP3.LUT R0, R3, 0xff, RZ, 0xc0, !PT ;  /* 0x000000ff03003812 */ /* 0x000fc800078ec0ff */
[----:B-----5:R-:W-:-:S04]  /*0d50*/  @P3 VIMNMX.U16x2 R0, PT, PT, R2, R0, !PT ;  /* 0x0000000002003248 */ /* 0x020fc80007fe0200 */
[----:B------:R-:W-:-:S04]  /*0d60*/  @P3 PRMT R3, R0, 0x7610, R3 ;  /* 0x0000761000033816 */ /* 0x000fc80000000003 */
[----:B------:R-:W-:-:S04]  /*0d70*/  @!P5 LOP3.LUT R0, R3, 0xff, RZ, 0xc0, !PT ;  /* 0x000000ff0300d812 */ /* 0x000fc800078ec0ff */
[----:B----4-:R-:W-:-:S04]  /*0d80*/  @!P5 VIMNMX.U16x2 R0, PT, PT, R18, R0, !PT ;  /* 0x000000001200d248 */ /* 0x010fc80007fe0200 */
[----:B------:R-:W-:-:S04]  /*0d90*/  @!P5 PRMT R3, R0, 0x7610, R3 ;  /* 0x000076100003d816 */ /* 0x000fc80000000003 */
[----:B------:R-:W-:-:S04]  /*0da0*/  @P4 LOP3.LUT R0, R3, 0xff, RZ, 0xc0, !PT ;  /* 0x000000ff03004812 */ /* 0x000fc800078ec0ff */
[----:B------:R-:W-:-:S04]  /*0db0*/  @P4 VIMNMX.U16x2 R0, PT, PT, R22, R0, !PT ;  /* 0x0000000016004248 */ /* 0x000fc80007fe0200 */
[----:B------:R-:W-:-:S04]  /*0dc0*/  @P4 PRMT R3, R0, 0x7610, R3 ;  /* 0x0000761000034816 */ /* 0x000fc80000000003 */
[----:B------:R-:W-:Y:S02]  /*0dd0*/  @P6 LOP3.LUT R0, R3, 0xff, RZ, 0xc0, !PT ;  /* 0x000000ff03006812 */ /* 0x000fe400078ec0ff */
[----:B------:R-:W-:Y:S02]  /*0de0*/  IADD3 R6, P0, PT, R6, UR10, RZ ;  /* 0x0000000a06067c10 */ /* 0x000fe4000ff1e0ff */
[----:B------:R-:W-:Y:S02]  /*0df0*/  @P6 VIMNMX.U16x2 R0, PT, PT, R8, R0, !PT ;  /* 0x0000000008006248 */ /* 0x000fe40007fe0200 */
[----:B------:R-:W-:Y:S02]  /*0e00*/  IADD3.X R7, PT, PT, R4, UR11, RZ, P0, !PT ;  /* 0x0000000b04077c10 */ /* 0x000fe400087fe4ff */
[----:B------:R-:W-:-:S05]  /*0e10*/  @P6 PRMT R3, R0, 0x7610, R3 ;  /* 0x0000761000036816 */ /* 0x000fca0000000003 */
[----:B------:R-:W-:Y:S01]  /*0e20*/  STG.E.U8 desc[UR4][R6.64], R3 ;  /* 0x0000000306007986 */ /* 0x000fe2000c101104 */
[----:B------:R-:W-:Y:S05]  /*0e30*/  EXIT ;  /* 0x000000000000794d */ /* 0x000fea0003800000 */
.L_x_4:
        /* <DEDUP_REMOVED lines=12> */
.L_x_18:


//--------------------- .text._Z16compute_responsePhS_S_iiimmm --------------------------
	.section	.text._Z16compute_responsePhS_S_iiimmm,"ax",@progbits
	.align	128
        .global         _Z16compute_responsePhS_S_iiimmm
        .type           _Z16compute_responsePhS_S_iiimmm,@function
        .size           _Z16compute_responsePhS_S_iiimmm,(.L_x_19 - _Z16compute_responsePhS_S_iiimmm)
        .other          _Z16compute_responsePhS_S_iiimmm,@"STO_CUDA_ENTRY STV_DEFAULT"
_Z16compute_responsePhS_S_iiimmm:
.text._Z16compute_responsePhS_S_iiimmm:
[----:B------:R-:W-:Y:S01]  /*0000*/  LDC R1, c[0x0][0x37c] ;  /* 0x0000df00ff017b82 */ /* 0x000fe20000000800 */
[----:B------:R-:W0:Y:S07]  /*0010*/  LDCU UR12, c[0x0][0x3a0] ;  /* 0x00007400ff0c77ac */ /* 0x000e2e0008000800 */
[----:B------:R-:W1:Y:S01]  /*0020*/  LDC R6, c[0x0][0x398] ;  /* 0x0000e600ff067b82 */ /* 0x000e620000000800 */
[----:B------:R-:W2:Y:S01]  /*0030*/  S2R R14, SR_CTAID.X ;  /* 0x00000000000e7919 */ /* 0x000ea20000002500 */
[----:B------:R-:W2:Y:S01]  /*0040*/  LDCU UR4, c[0x0][0x360] ;  /* 0x00006c00ff0477ac */ /* 0x000ea20008000800 */
[----:B------:R-:W2:Y:S01]  /*0050*/  S2R R15, SR_TID.X ;  /* 0x00000000000f7919 */ /* 0x000ea20000002100 */
[----:B------:R-:W3:Y:S01]  /*0060*/  LDCU UR5, c[0x0][0x364] ;  /* 0x00006c80ff0577ac */ /* 0x000ee20008000800 */
[----:B------:R-:W3:Y:S01]  /*0070*/  S2R R9, SR_TID.Y ;  /* 0x0000000000097919 */ /* 0x000ee20000002200 */
[----:B0-----:R-:W-:-:S04]  /*0080*/  IABS R2, UR12 ;  /* 0x0000000c00027c13 */ /* 0x001fc80008000000 */
[----:B------:R-:W0:Y:S01]  /*0090*/  I2F.RP R0, R2 ;  /* 0x0000000200007306 */ /* 0x000e220000209400 */
[----:B-1----:R-:W-:-:S07]  /*00a0*/  IABS R7, R6 ;  /* 0x0000000600077213 */ /* 0x002fce0000000000 */
[----:B0-----:R-:W0:Y:S01]  /*00b0*/  MUFU.RCP R0, R0 ;  /* 0x0000000000007308 */ /* 0x001e220000001000 */
[----:B--2---:R-:W-:Y:S02]  /*00c0*/  IMAD R14, R14, UR4, R15 ;  /* 0x000000040e0e7c24 */ /* 0x004fe4000f8e020f */
[----:B0-----:R-:W-:-:S05]  /*00d0*/  VIADD R4, R0, 0xffffffe ;  /* 0x0ffffffe00047836 */ /* 0x001fca0000000000 */
[----:B------:R0:W1:Y:S02]  /*00e0*/  F2I.FTZ.U32.TRUNC.NTZ R5, R4 ;  /* 0x0000000400057305 */ /* 0x000064000021f000 */
[----:B0-----:R-:W-:Y:S02]  /*00f0*/  IMAD.MOV.U32 R4, RZ, RZ, RZ ;  /* 0x000000ffff047224 */ /* 0x001fe400078e00ff */
[----:B-1----:R-:W-:-:S04]  /*0100*/  IMAD.MOV R3, RZ, RZ, -R5 ;  /* 0x000000ffff037224 */ /* 0x002fc800078e0a05 */
[----:B------:R-:W-:-:S04]  /*0110*/  IMAD R3, R3, R2, RZ ;  /* 0x0000000203037224 */ /* 0x000fc800078e02ff */
[----:B------:R-:W-:Y:S02]  /*0120*/  IMAD.HI.U32 R5, R5, R3, R4 ;  /* 0x0000000305057227 */ /* 0x000fe400078e0004 */
[----:B------:R-:W3:Y:S02]  /*0130*/  S2R R4, SR_CTAID.Y ;  /* 0x0000000000047919 */ /* 0x000ee40000002600 */
[----:B------:R-:W-:-:S04]  /*0140*/  IMAD.MOV.U32 R3, RZ, RZ, R7 ;  /* 0x000000ffff037224 */ /* 0x000fc800078e0007 */
[----:B------:R-:W-:-:S04]  /*0150*/  IMAD.HI.U32 R0, R5, R3, RZ ;  /* 0x0000000305007227 */ /* 0x000fc800078e00ff */
[----:B------:R-:W-:-:S04]  /*0160*/  IMAD.MOV R7, RZ, RZ, -R0 ;  /* 0x000000ffff077224 */ /* 0x000fc800078e0a00 */
[----:B------:R-:W-:-:S05]  /*0170*/  IMAD R3, R2, R7, R3 ;  /* 0x0000000702037224 */ /* 0x000fca00078e0203 */
[----:B------:R-:W-:-:S13]  /*0180*/  ISETP.GT.U32.AND P1, PT, R2, R3, PT ;  /* 0x000000030200720c */ /* 0x000fda0003f24070 */
[----:B------:R-:W-:Y:S02]  /*0190*/  @!P1 IMAD.IADD R3, R3, 0x1, -R2 ;  /* 0x0000000103039824 */ /* 0x000fe400078e0a02 */
[----:B------:R-:W-:-:S03]  /*01a0*/  @!P1 VIADD R0, R0, 0x1 ;  /* 0x0000000100009836 */ /* 0x000fc60000000000 */
[----:B------:R-:W-:Y:S02]  /*01b0*/  ISETP.GE.U32.AND P0, PT, R3, R2, PT ;  /* 0x000000020300720c */ /* 0x000fe40003f06070 */
[----:B------:R-:W-:-:S04]  /*01c0*/  LOP3.LUT R3, R6, UR12, RZ, 0x3c, !PT ;  /* 0x0000000c06037c12 */ /* 0x000fc8000f8e3cff */
[----:B------:R-:W-:Y:S02]  /*01d0*/  ISETP.GE.AND P2, PT, R3, RZ, PT ;  /* 0x000000ff0300720c */ /* 0x000fe40003f46270 */
[----:B------:R-:W-:-:S05]  /*01e0*/  LOP3.LUT R3, RZ, UR12, RZ, 0x33, !PT ;  /* 0x0000000cff037c12 */ /* 0x000fca000f8e33ff */
[----:B------:R-:W-:Y:S01]  /*01f0*/  @P0 VIADD R0, R0, 0x1 ;  /* 0x0000000100000836 */ /* 0x000fe20000000000 */
[----:B------:R-:W-:-:S05]  /*0200*/  ISETP.NE.AND P0, PT, RZ, UR12, PT ;  /* 0x0000000cff007c0c */ /* 0x000fca000bf05270 */
[----:B------:R-:W-:-:S05]  /*0210*/  @!P2 IMAD.MOV R0, RZ, RZ, -R0 ;  /* 0x000000ffff00a224 */ /* 0x000fca00078e0a00 */
[----:B------:R-:W-:Y:S01]  /*0220*/  SEL R7, R3, R0, !P0 ;  /* 0x0000000003077207 */ /* 0x000fe20004000000 */
[----:B---3--:R-:W-:-:S03]  /*0230*/  IMAD R0, R4, UR5, R9 ;  /* 0x0000000504007c24 */ /* 0x008fc6000f8e0209 */
[----:B------:R-:W-:-:S13]  /*0240*/  ISETP.GE.AND P1, PT, R14, R7, PT ;  /* 0x000000070e00720c */ /* 0x000fda0003f26270 */
[----:B------:R-:W-:Y:S05]  /*0250*/  @P1 EXIT ;  /* 0x000000000000194d */ /* 0x000fea0003800000 */
[----:B------:R-:W0:Y:S02]  /*0260*/  LDC R4, c[0x0][0x39c] ;  /* 0x0000e700ff047b82 */ /* 0x000e240000000800 */
[----:B0-----:R-:W-:-:S05]  /*0270*/  IABS R7, R4 ;  /* 0x0000000400077213 */ /* 0x001fca0000000000 */
        /* <DEDUP_REMOVED lines=8> */
[----:B------:R-:W-:-:S07]  /*0300*/  ISETP.GE.AND P3, PT, R2, RZ, PT ;  /* 0x000000ff0200720c */ /* 0x000fce0003f66270 */
[----:B------:R-:W-:-:S06]  /*0310*/  @P1 VIADD R5, R5, 0x1 ;  /* 0x0000000105051836 */ /* 0x000fcc0000000000 */
[----:B------:R-:W-:-:S05]  /*0320*/  @!P3 IMAD.MOV R5, RZ, RZ, -R5 ;  /* 0x000000ffff05b224 */ /* 0x000fca00078e0a05 */
[----:B------:R-:W-:-:S04]  /*0330*/  SEL R3, R3, R5, !P0 ;  /* 0x0000000503037207 */ /* 0x000fc80004000000 */
[----:B------:R-:W-:-:S13]  /*0340*/  ISETP.GE.AND P0, PT, R0, R3, PT ;  /* 0x000000030000720c */ /* 0x000fda0003f06270 */
[----:B------:R-:W-:Y:S05]  /*0350*/  @P0 EXIT ;  /* 0x000000000000094d */ /* 0x000fea0003800000 */
[----:B------:R-:W-:Y:S01]  /*0360*/  UISETP.GE.AND UP0, UPT, UR12, 0x1, UPT ;  /* 0x000000010c00788c */ /* 0x000fe2000bf06270 */
[----:B------:R-:W-:Y:S02]  /*0370*/  HFMA2 R20, -RZ, RZ, 0, 0 ;  /* 0x00000000ff147431 */ /* 0x000fe400000001ff */
[----:B------:R-:W-:Y:S01]  /*0380*/  IMAD.MOV.U32 R24, RZ, RZ, RZ ;  /* 0x000000ffff187224 */ /* 0x000fe200078e00ff */
[----:B------:R-:W0:Y:S05]  /*0390*/  LDCU.64 UR10, c[0x0][0x358] ;  /* 0x00006b00ff0a77ac */ /* 0x000e2a0008000a00 */
[----:B------:R-:W-:Y:S05]  /*03a0*/  BRA.U !UP0, `(.L_x_5) ;  /* 0x0000000d085c7547 */ /* 0x000fea000b800000 */
[----:B------:R-:W-:Y:S01]  /*03b0*/  IMAD R4, R14, UR12, RZ ;  /* 0x0000000c0e047c24 */ /* 0x000fe2000f8e02ff */
[----:B------:R-:W-:Y:S01]  /*03c0*/  ULOP3.LUT UR7, UR12, 0x7, URZ, 0xc0, !UPT ;  /* 0x000000070c077892 */ /* 0x000fe2000f8ec0ff */
[----:B------:R-:W-:Y:S01]  /*03d0*/  IMAD.MOV.U32 R20, RZ, RZ, RZ ;  /* 0x000000ffff147224 */ /* 0x000fe200078e00ff */
[----:B------:R-:W-:Y:S01]  /*03e0*/  ULOP3.LUT UR8, UR12, 0x3, URZ, 0xc0, !UPT ;  /* 0x000000030c087892 */ /* 0x000fe2000f8ec0ff */
[----:B------:R-:W-:Y:S01]  /*03f0*/  IMAD.MOV.U32 R24, RZ, RZ, RZ ;  /* 0x000000ffff187224 */ /* 0x000fe200078e00ff */
[----:B------:R-:W-:Y:S01]  /*0400*/  ULOP3.LUT UR6, UR12, 0x7ffffff8, URZ, 0xc0, !UPT ;  /* 0x7ffffff80c067892 */ /* 0x000fe2000f8ec0ff */
[----:B------:R-:W-:-:S11]  /*0410*/  UMOV UR4, URZ ;  /* 0x000000ff00047c82 */ /* 0x000fd60008000000 */
.L_x_11:
[----:B------:R-:W1:Y:S01]  /*0420*/  LDCU UR12, c[0x0][0x3a0] ;  /* 0x00007400ff0c77ac */ /* 0x000e620008000800 */
[----:B------:R-:W-:Y:S01]  /*0430*/  IMAD.U32 R5, RZ, RZ, UR4 ;  /* 0x00000004ff057e24 */ /* 0x000fe2000f8e00ff */
[----:B------:R-:W-:Y:S01]  /*0440*/  UIADD3 UR4, UPT, UPT, UR4, 0x1, URZ ;  /* 0x0000000104047890 */ /* 0x000fe2000fffe0ff */
[----:B------:R-:W-:Y:S01]  /*0450*/  UMOV UR5, URZ ;  /* 0x000000ff00057c82 */ /* 0x000fe20008000000 */
[----:B-1----:R-:W-:Y:S02]  /*0460*/  UISETP.GE.U32.AND UP1, UPT, UR12, 0x8, UPT ;  /* 0x000000080c00788c */ /* 0x002fe4000bf26070 */
[----:B------:R-:W-:Y:S01]  /*0470*/  IMAD R5, R0, UR12, R5 ;  /* 0x0000000c00057c24 */ /* 0x000fe2000f8e0205 */
[----:B------:R-:W-:-:S06]  /*0480*/  UISETP.NE.AND UP0, UPT, UR4, UR12, UPT ;  /* 0x0000000c0400728c */ /* 0x000fcc000bf05270 */
[----:B------:R-:W-:Y:S05]  /*0490*/  BRA.U !UP1, `(.L_x_6) ;  /* 0x0000000509747547 */ /* 0x000fea000b800000 */
[----:B------:R-:W1:Y:S01]  /*04a0*/  LDC.64 R12, c[0x0][0x388] ;  /* 0x0000e200ff0c7b82 */ /* 0x000e620000000a00 */
[----:B------:R-:W1:Y:S01]  /*04b0*/  LDCU.64 UR14, c[0x0][0x3b0] ;  /* 0x00007600ff0e77ac */ /* 0x000e620008000a00 */
[C---:B------:R-:W-:Y:S02]  /*04c0*/  VIADD R23, R4.reuse, 0x2 ;  /* 0x0000000204177836 */ /* 0x040fe40000000000 */
[C---:B------:R-:W-:Y:S01]  /*04d0*/  VIADD R6, R4.reuse, 0x3 ;  /* 0x0000000304067836 */ /* 0x040fe20000000000 */
[----:B------:R-:W2:Y:S01]  /*04e0*/  LDCU.64 UR16, c[0x0][0x3a8] ;  /* 0x00007500ff1077ac */ /* 0x000ea20008000a00 */
[C---:B------:R-:W-:Y:S02]  /*04f0*/  VIADD R8, R4.reuse, 0x4 ;  /* 0x0000000404087836 */ /* 0x040fe40000000000 */
[----:B------:R-:W2:Y:S01]  /*0500*/  LDC.64 R10, c[0x0][0x380] ;  /* 0x0000e000ff0a7b82 */ /* 0x000ea20000000a00 */
[C---:B------:R-:W-:Y:S01]  /*0510*/  VIADD R3, R4.reuse, 0x1 ;  /* 0x0000000104037836 */ /* 0x040fe20000000000 */
[----:B------:R-:W-:Y:S01]  /*0520*/  UIADD3 UR5, UPT, UPT, -UR6, URZ, URZ ;  /* 0x000000ff06057290 */ /* 0x000fe2000fffe1ff */
[----:B------:R-:W-:-:S02]  /*0530*/  VIADD R21, R4, 0x5 ;  /* 0x0000000504157836 */ /* 0x000fc40000000000 */
[C---:B------:R-:W-:Y:S02]  /*0540*/  VIADD R25, R4.reuse, 0x6 ;  /* 0x0000000604197836 */ /* 0x040fe40000000000 */
[----:B------:R-:W-:Y:S02]  /*0550*/  VIADD R27, R4, 0x7 ;  /* 0x00000007041b7836 */ /* 0x000fe40000000000 */
[----:B------:R-:W-:Y:S02]  /*0560*/  IMAD.MOV.U32 R29, RZ, RZ, R4 ;  /* 0x000000ffff1d7224 */ /* 0x000fe400078e0004 */
[----:B-1----:R-:W-:-:S04]  /*0570*/  IMAD.WIDE.U32 R12, R5, UR14, R12 ;  /* 0x0000000e050c7c25 */ /* 0x002fc8000f8e000c */
[C---:B------:R-:W-:Y:S02]  /*0580*/  IMAD R7, R5.reuse, UR15, R13 ;  /* 0x0000000f05077c24 */ /* 0x040fe4000f8e020d */
[----:B--2---:R-:W-:-:S04]  /*0590*/  IMAD.WIDE.U32 R10, R5, UR16, R10 ;  /* 0x00000010050a7c25 */ /* 0x004fc8000f8e000a */
[----:B------:R-:W-:-:S07]  /*05a0*/  IMAD R9, R5, UR17, R11 ;  /* 0x0000001105097c24 */ /* 0x000fce000f8e020b */
.L_x_7:
[----:B------:R-:W-:Y:S02]  /*05b0*/  SHF.R.S32.HI R2, RZ, 0x1f, R29 ;  /* 0x0000001fff027819 */ /* 0x000fe4000001141d */
[-C--:B------:R-:W-:Y:S02]  /*05c0*/  IADD3 R18, P0, PT, R29, R10.reuse, RZ ;  /* 0x0000000a1d127210 */ /* 0x080fe40007f1e0ff */
[----:B------:R-:W-:Y:S02]  /*05d0*/  SHF.R.S32.HI R22, RZ, 0x1f, R3 ;  /* 0x0000001fff167819 */ /* 0x000fe40000011403 */
[----:B------:R-:W-:Y:S01]  /*05e0*/  IADD3 R16, P1, PT, R3, R10, RZ ;  /* 0x0000000a03107210 */ /* 0x000fe20007f3e0ff */
[----:B------:R-:W-:-:S03]  /*05f0*/  IMAD.X R19, R2, 0x1, R9, P0 ;  /* 0x0000000102137824 */ /* 0x000fc600000e0609 */
[----:B------:R-:W-:Y:S02]  /*0600*/  IADD3.X R17, PT, PT, R22, R9, RZ, P1, !PT ;  /* 0x0000000916117210 */ /* 0x000fe40000ffe4ff */
[----:B0-----:R0:W2:Y:S04]  /*0610*/  LDG.E.U8 R26, desc[UR10][R18.64] ;  /* 0x0000000a121a7981 */ /* 0x0010a8000c1e1100 */
[----:B------:R1:W2:Y:S01]  /*0620*/  LDG.E.U8 R28, desc[UR10][R16.64] ;  /* 0x0000000a101c7981 */ /* 0x0002a2000c1e1100 */
[-C--:B0-----:R-:W-:Y:S02]  /*0630*/  IADD3 R18, P0, PT, R29, R12.reuse, RZ ;  /* 0x0000000c1d127210 */ /* 0x081fe40007f1e0ff */
[----:B-1----:R-:W-:-:S03]  /*0640*/  IADD3 R16, P1, PT, R3, R12, RZ ;  /* 0x0000000c03107210 */ /* 0x002fc60007f3e0ff */
[--C-:B------:R-:W-:Y:S02]  /*0650*/  IMAD.X R19, R2, 0x1, R7.reuse, P0 ;  /* 0x0000000102137824 */ /* 0x100fe400000e0607 */
[----:B------:R-:W-:-:S03]  /*0660*/  IMAD.X R17, R22, 0x1, R7, P1 ;  /* 0x0000000116117824 */ /* 0x000fc600008e0607 */
[----:B------:R0:W3:Y:S04]  /*0670*/  LDG.E.U8 R22, desc[UR10][R18.64] ;  /* 0x0000000a12167981 */ /* 0x0000e8000c1e1100 */
[----:B------:R1:W3:Y:S01]  /*0680*/  LDG.E.U8 R17, desc[UR10][R16.64] ;  /* 0x0000000a10117981 */ /* 0x0002e2000c1e1100 */
[----:B------:R-:W-:Y:S02]  /*0690*/  SHF.R.S32.HI R2, RZ, 0x1f, R23 ;  /* 0x0000001fff027819 */ /* 0x000fe40000011417 */
[-C--:B0-----:R-:W-:Y:S02]  /*06a0*/  IADD3 R18, P0, PT, R23, R10.reuse, RZ ;  /* 0x0000000a17127210 */ /* 0x081fe40007f1e0ff */
[----:B-1----:R-:W-:-:S03]  /*06b0*/  IADD3 R16, P1, PT, R6, R10, RZ ;  /* 0x0000000a06107210 */ /* 0x002fc60007f3e0ff */
[----:B------:R-:W-:Y:S01]  /*06c0*/  IMAD.X R19, R2, 0x1, R9, P0 ;  /* 0x0000000102137824 */ /* 0x000fe200000e0609 */
[----:B--2---:R-:W-:-:S04]  /*06d0*/  IADD3 R24, PT, PT, R28, R24, R26 ;  /* 0x000000181c187210 */ /* 0x004fc80007ffe01a */
[----:B------:R0:W2:Y:S01]  /*06e0*/  LDG.E.U8 R26, desc[UR10][R18.64] ;  /* 0x0000000a121a7981 */ /* 0x0000a2000c1e1100 */
[----:B---3--:R-:W-:Y:S02]  /*06f0*/  IADD3 R20, PT, PT, R17, R20, R22 ;  /* 0x0000001411147210 */ /* 0x008fe40007ffe016 */
[----:B------:R-:W-:-:S05]  /*0700*/  SHF.R.S32.HI R22, RZ, 0x1f, R6 ;  /* 0x0000001fff167819 */ /* 0x000fca0000011406 */
[----:B------:R-:W-:Y:S01]  /*0710*/  IMAD.X R17, R22, 0x1, R9, P1 ;  /* 0x0000000116117824 */ /* 0x000fe200008e0609 */
[----:B0-----:R-:W-:-:S04]  /*0720*/  IADD3 R18, P0, PT, R23, R12, RZ ;  /* 0x0000000c17127210 */ /* 0x001fc80007f1e0ff */
[----:B------:R0:W2:Y:S01]  /*0730*/  LDG.E.U8 R28, desc[UR10][R16.64] ;  /* 0x0000000a101c7981 */ /* 0x0000a2000c1e1100 */
[----:B------:R-:W-:Y:S01]  /*0740*/  IMAD.X R19, R2, 0x1, R7, P0 ;  /* 0x0000000102137824 */ /* 0x000fe200000e0607 */
[----:B0-----:R-:W-:-:S05]  /*0750*/  IADD3 R16, P1, PT, R6, R12, RZ ;  /* 0x0000000c06107210 */ /* 0x001fca0007f3e0ff */
[----:B------:R-:W-:Y:S02]  /*0760*/  IMAD.X R17, R22, 0x1, R7, P1 ;  /* 0x0000000116117824 */ /* 0x000fe400008e0607 */
        /* <DEDUP_REMOVED lines=29> */
[----:B------:R-:W-:-:S05]  /*0940*/  IMAD.X R19, R22, 0x1, R7, P1 ;  /* 0x0000000116137824 */ /* 0x000fca00008e0607 */
[----:B------:R-:W3:Y:S01]  /*0950*/  LDG.E.U8 R22, desc[UR10][R18.64] ;  /* 0x0000000a12167981 */ /* 0x000ee2000c1e1100 */
[----:B0-----:R-:W-:-:S04]  /*0960*/  IADD3 R16, P0, PT, R25, R12, RZ ;  /* 0x0000000c19107210 */ /* 0x001fc80007f1e0ff */
[----:B------:R-:W-:-:S05]  /*0970*/  IADD3.X R17, PT, PT, R2, R7, RZ, P0, !PT ;  /* 0x0000000702117210 */ /* 0x000fca00007fe4ff */
[----:B------:R-:W3:Y:S01]  /*0980*/  LDG.E.U8 R2, desc[UR10][R16.64] ;  /* 0x0000000a10027981 */ /* 0x000ee2000c1e1100 */
[----:B------:R-:W-:-:S04]  /*0990*/  UIADD3 UR5, UPT, UPT, UR5, 0x8, URZ ;  /* 0x0000000805057890 */ /* 0x000fc8000fffe0ff */
[----:B------:R-:W-:Y:S01]  /*09a0*/  UISETP.NE.AND UP1, UPT, UR5, URZ, UPT ;  /* 0x000000ff0500728c */ /* 0x000fe2000bf25270 */
[----:B------:R-:W-:Y:S02]  /*09b0*/  VIADD R3, R3, 0x8 ;  /* 0x0000000803037836 */ /* 0x000fe40000000000 */
[----:B------:R-:W-:Y:S02]  /*09c0*/  VIADD R23, R23, 0x8 ;  /* 0x0000000817177836 */ /* 0x000fe40000000000 */
[----:B------:R-:W-:Y:S02]  /*09d0*/  VIADD R6, R6, 0x8 ;  /* 0x0000000806067836 */ /* 0x000fe40000000000 */
[----:B------:R-:W-:Y:S02]  /*09e0*/  VIADD R8, R8, 0x8 ;  /* 0x0000000808087836 */ /* 0x000fe40000000000 */
[----:B------:R-:W-:Y:S02]  /*09f0*/  VIADD R21, R21, 0x8 ;  /* 0x0000000815157836 */ /* 0x000fe40000000000 */
[----:B------:R-:W-:-:S02]  /*0a00*/  VIADD R25, R25, 0x8 ;  /* 0x0000000819197836 */ /* 0x000fc40000000000 */
[----:B------:R-:W-:Y:S02]  /*0a10*/  VIADD R27, R27, 0x8 ;  /* 0x000000081b1b7836 */ /* 0x000fe40000000000 */
[----:B------:R-:W-:Y:S01]  /*0a20*/  VIADD R29, R29, 0x8 ;  /* 0x000000081d1d7836 */ /* 0x000fe20000000000 */
[----:B--2---:R-:W-:Y:S02]  /*0a30*/  IADD3 R24, PT, PT, R28, R24, R26 ;  /* 0x000000181c187210 */ /* 0x004fe40007ffe01a */
[----:B---3--:R-:W-:Y:S01]  /*0a40*/  IADD3 R20, PT, PT, R22, R20, R2 ;  /* 0x0000001416147210 */ /* 0x008fe20007ffe002 */
[----:B------:R-:W-:Y:S06]  /*0a50*/  BRA.U UP1, `(.L_x_7) ;  /* 0xfffffff901d47547 */ /* 0x000fec000b83ffff */
[----:B------:R-:W-:-:S05]  /*0a60*/  UMOV UR5, UR6 ;  /* 0x0000000600057c82 */ /* 0x000fca0008000000 */
.L_x_6:
[----:B------:R-:W-:-:S09]  /*0a70*/  UISETP.NE.AND UP1, UPT, UR7, URZ, UPT ;  /* 0x000000ff0700728c */ /* 0x000fd2000bf25270 */
[----:B------:R-:W-:Y:S05]  /*0a80*/  BRA.U !UP1, `(.L_x_8) ;  /* 0x0000000509a07547 */ /* 0x000fea000b800000 */
[----:B------:R-:W-:Y:S02]  /*0a90*/  UIADD3 UR9, UPT, UPT, UR7, -0x1, URZ ;  /* 0xffffffff07097890 */ /* 0x000fe4000fffe0ff */
[----:B------:R-:W-:Y:S02]  /*0aa0*/  UISETP.NE.AND UP2, UPT, UR8, URZ, UPT ;  /* 0x000000ff0800728c */ /* 0x000fe4000bf45270 */
[----:B------:R-:W-:-:S09]  /*0ab0*/  UISETP.GE.U32.AND UP1, UPT, UR9, 0x3, UPT ;  /* 0x000000030900788c */ /* 0x000fd2000bf26070 */
[----:B------:R-:W-:Y:S05]  /*0ac0*/  BRA.U !UP1, `(.L_x_9) ;  /* 0x0000000109c87547 */ /* 0x000fea000b800000 */
[----:B------:R-:W1:Y:S01]  /*0ad0*/  LDCU.64 UR14, c[0x0][0x3a8] ;  /* 0x00007500ff0e77ac */ /* 0x000e620008000a00 */
[----:B------:R-:W-:Y:S01]  /*0ae0*/  VIADD R18, R4, UR5 ;  /* 0x0000000504127c36 */ /* 0x000fe20008000000 */
[----:B------:R-:W2:Y:S03]  /*0af0*/  LDCU.128 UR16, c[0x0][0x380] ;  /* 0x00007000ff1077ac */ /* 0x000ea60008000c00 */
[C---:B------:R-:W-:Y:S01]  /*0b00*/  VIADD R6, R18.reuse, 0x1 ;  /* 0x0000000112067836 */ /* 0x040fe20000000000 */
[----:B------:R-:W-:Y:S01]  /*0b10*/  SHF.R.S32.HI R19, RZ, 0x1f, R18 ;  /* 0x0000001fff137819 */ /* 0x000fe20000011412 */
[C---:B------:R-:W-:Y:S01]  /*0b20*/  VIADD R2, R18.reuse, 0x2 ;  /* 0x0000000212027836 */ /* 0x040fe20000000000 */
[----:B------:R-:W3:Y:S01]  /*0b30*/  LDCU.64 UR20, c[0x0][0x3b0] ;  /* 0x00007600ff1477ac */ /* 0x000ee20008000a00 */
[----:B------:R-:W-:Y:S02]  /*0b40*/  IADD3 R12, PT, PT, R18, 0x3, RZ ;  /* 0x00000003120c7810 */ /* 0x000fe40007ffe0ff */
[----:B------:R-:W-:-:S02]  /*0b50*/  SHF.R.S32.HI R7, RZ, 0x1f, R6 ;  /* 0x0000001fff077819 */ /* 0x000fc40000011406 */
[----:B------:R-:W-:Y:S02]  /*0b60*/  SHF.R.S32.HI R3, RZ, 0x1f, R2 ;  /* 0x0000001fff037819 */ /* 0x000fe40000011402 */
[----:B------:R-:W-:Y:S01]  /*0b70*/  SHF.R.S32.HI R13, RZ, 0x1f, R12 ;  /* 0x0000001fff0d7819 */ /* 0x000fe2000001140c */
[----:B-1----:R-:W-:-:S04]  /*0b80*/  IMAD.WIDE.U32 R16, R5, UR14, R18 ;  /* 0x0000000e05107c25 */ /* 0x002fc8000f8e0012 */
[----:B------:R-:W-:Y:S01]  /*0b90*/  IMAD.WIDE.U32 R8, R5, UR14, R6 ;  /* 0x0000000e05087c25 */ /* 0x000fe2000f8e0006 */
[----:B--2---:R-:W-:-:S03]  /*0ba0*/  IADD3 R16, P0, PT, R16, UR16, RZ ;  /* 0x0000001010107c10 */ /* 0x004fc6000ff1e0ff */
[C---:B------:R-:W-:Y:S01]  /*0bb0*/  IMAD R21, R5.reuse, UR15, RZ ;  /* 0x0000000f05157c24 */ /* 0x040fe2000f8e02ff */
[----:B------:R-:W-:Y:S01]  /*0bc0*/  IADD3 R8, P1, PT, R8, UR16, RZ ;  /* 0x0000001008087c10 */ /* 0x000fe2000ff3e0ff */
[----:B------:R-:W-:-:S03]  /*0bd0*/  IMAD.WIDE.U32 R10, R5, UR14, R2 ;  /* 0x0000000e050a7c25 */ /* 0x000fc6000f8e0002 */
[----:B------:R-:W-:Y:S01]  /*0be0*/  IADD3.X R17, PT, PT, R21, UR17, R17, P0, !PT ;  /* 0x0000001115117c10 */ /* 0x000fe200087fe411 */
[----:B------:R-:W-:Y:S01]  /*0bf0*/  IMAD.WIDE.U32 R22, R5, UR14, R12 ;  /* 0x0000000e05167c25 */ /* 0x000fe2000f8e000c */
[----:B------:R-:W-:Y:S02]  /*0c00*/  IADD3.X R9, PT, PT, R21, UR17, R9, P1, !PT ;  /* 0x0000001115097c10 */ /* 0x000fe40008ffe409 */
[----:B------:R-:W-:Y:S01]  /*0c10*/  IADD3 R10, P0, PT, R10, UR16, RZ ;  /* 0x000000100a0a7c10 */ /* 0x000fe2000ff1e0ff */
[----:B---3--:R-:W-:Y:S01]  /*0c20*/  IMAD.WIDE.U32 R18, R5, UR20, R18 ;  /* 0x0000001405127c25 */ /* 0x008fe2000f8e0012 */
[----:B------:R-:W-:Y:S01]  /*0c30*/  IADD3 R22, P1, PT, R22, UR16, RZ ;  /* 0x0000001016167c10 */ /* 0x000fe2000ff3e0ff */
[----:B0-----:R-:W2:Y:S01]  /*0c40*/  LDG.E.U8 R17, desc[UR10][R16.64] ;  /* 0x0000000a10117981 */ /* 0x001ea2000c1e1100 */
[----:B------:R-:W-:Y:S01]  /*0c50*/  IADD3.X R11, PT, PT, R21, UR17, R11, P0, !PT ;  /* 0x00000011150b7c10 */ /* 0x000fe200087fe40b */
[----:B------:R-:W-:Y:S01]  /*0c60*/  IMAD.WIDE.U32 R6, R5, UR20, R6 ;  /* 0x0000001405067c25 */ /* 0x000fe2000f8e0006 */
[----:B------:R-:W-:Y:S01]  /*0c70*/  IADD3.X R23, PT, PT, R21, UR17, R23, P1, !PT ;  /* 0x0000001115177c10 */ /* 0x000fe20008ffe417 */
[----:B------:R-:W2:Y:S01]  /*0c80*/  LDG.E.U8 R8, desc[UR10][R8.64] ;  /* 0x0000000a08087981 */ /* 0x000ea2000c1e1100 */
[----:B------:R-:W-:Y:S01]  /*0c90*/  IADD3 R18, P0, PT, R18, UR18, RZ ;  /* 0x0000001212127c10 */ /* 0x000fe2000ff1e0ff */
[----:B------:R-:W-:-:S02]  /*0ca0*/  IMAD R21, R5, UR21, RZ ;  /* 0x0000001505157c24 */ /* 0x000fc4000f8e02ff */
[----:B------:R-:W-:Y:S01]  /*0cb0*/  IMAD.WIDE.U32 R2, R5, UR20, R2 ;  /* 0x0000001405027c25 */ /* 0x000fe2000f8e0002 */
[----:B------:R-:W3:Y:S02]  /*0cc0*/  LDG.E.U8 R11, desc[UR10][R10.64] ;  /* 0x0000000a0a0b7981 */ /* 0x000ee4000c1e1100 */
[----:B------:R-:W-:Y:S01]  /*0cd0*/  IADD3.X R19, PT, PT, R21, UR19, R19, P0, !PT ;  /* 0x0000001315137c10 */ /* 0x000fe200087fe413 */
[----:B------:R-:W-:Y:S01]  /*0ce0*/  IMAD.WIDE.U32 R12, R5, UR20, R12 ;  /* 0x00000014050c7c25 */ /* 0x000fe2000f8e000c */
[----:B------:R-:W-:Y:S01]  /*0cf0*/  IADD3 R6, P0, PT, R6, UR18, RZ ;  /* 0x0000001206067c10 */ /* 0x000fe2000ff1e0ff */
[----:B------:R-:W3:Y:S03]  /*0d00*/  LDG.E.U8 R22, desc[UR10][R22.64] ;  /* 0x0000000a16167981 */ /* 0x000ee6000c1e1100 */
[----:B------:R-:W-:Y:S01]  /*0d10*/  IADD3.X R7, PT, PT, R21, UR19, R7, P0, !PT ;  /* 0x0000001315077c10 */ /* 0x000fe200087fe407 */
[----:B------:R-:W4:Y:S01]  /*0d20*/  LDG.E.U8 R19, desc[UR10][R18.64] ;  /* 0x0000000a12137981 */ /* 0x000f22000c1e1100 */
[----:B------:R-:W-:-:S02]  /*0d30*/  IADD3 R2, P0, PT, R2, UR18, RZ ;  /* 0x0000001202027c10 */ /* 0x000fc4000ff1e0ff */
[----:B------:R-:W-:Y:S01]  /*0d40*/  IADD3 R12, P1, PT, R12, UR18, RZ ;  /* 0x000000120c0c7c10 */ /* 0x000fe2000ff3e0ff */
[----:B------:R-:W4:Y:S01]  /*0d50*/  LDG.E.U8 R6, desc[UR10][R6.64] ;  /* 0x0000000a06067981 */ /* 0x000f22000c1e1100 */
[C---:B------:R-:W-:Y:S02]  /*0d60*/  IADD3.X R3, PT, PT, R21.reuse, UR19, R3, P0, !PT ;  /* 0x0000001315037c10 */ /* 0x040fe400087fe403 */
[----:B------:R-:W-:-:S04]  /*0d70*/  IADD3.X R13, PT, PT, R21, UR19, R13, P1, !PT ;  /* 0x00000013150d7c10 */ /* 0x000fc80008ffe40d */
[----:B------:R-:W5:Y:S04]  /*0d80*/  LDG.E.U8 R3, desc[UR10][R2.64] ;  /* 0x0000000a02037981 */ /* 0x000f68000c1e1100 */
[----:B------:R-:W5:Y:S01]  /*0d90*/  LDG.E.U8 R12, desc[UR10][R12.64] ;  /* 0x0000000a0c0c7981 */ /* 0x000f62000c1e1100 */
[----:B------:R-:W-:Y:S01]  /*0da0*/  UIADD3 UR5, UPT, UPT, UR5, 0x4, URZ ;  /* 0x0000000405057890 */ /* 0x000fe2000fffe0ff */
[----:B--2---:R-:W-:-:S04]  /*0db0*/  IADD3 R24, PT, PT, R8, R24, R17 ;  /* 0x0000001808187210 */ /* 0x004fc80007ffe011 */
[----:B---3--:R-:W-:Y:S02]  /*0dc0*/  IADD3 R24, PT, PT, R22, R24, R11 ;  /* 0x0000001816187210 */ /* 0x008fe40007ffe00b */
[----:B----4-:R-:W-:-:S04]  /*0dd0*/  IADD3 R20, PT, PT, R6, R20, R19 ;  /* 0x0000001406147210 */ /* 0x010fc80007ffe013 */
[----:B-----5:R-:W-:-:S07]  /*0de0*/  IADD3 R20, PT, PT, R12, R20, R3 ;  /* 0x000000140c147210 */ /* 0x020fce0007ffe003 */
.L_x_9:
[----:B------:R-:W-:Y:S05]  /*0df0*/  BRA.U !UP2, `(.L_x_8) ;  /* 0x000000010ac47547 */ /* 0x000fea000b800000 */
[----:B------:R-:W-:Y:S02]  /*0e00*/  UISETP.NE.AND UP1, UPT, UR8, 0x1, UPT ;  /* 0x000000010800788c */ /* 0x000fe4000bf25270 */
[----:B------:R-:W-:-:S07]  /*0e10*/  ULOP3.LUT UP2, URZ, UR12, 0x1, URZ, 0xc0, !UPT ;  /* 0x000000010cff7892 */ /* 0x000fce000f84c0ff */
[----:B------:R-:W-:Y:S05]  /*0e20*/  BRA.U !UP1, `(.L_x_10) ;  /* 0x0000000109707547 */ /* 0x000fea000b800000 */
[----:B------:R-:W1:Y:S01]  /*0e30*/  LDCU.64 UR14, c[0x0][0x3a8] ;  /* 0x00007500ff0e77ac */ /* 0x000e620008000a00 */
[----:B------:R-:W-:Y:S01]  /*0e40*/  VIADD R2, R4, UR5 ;  /* 0x0000000504027c36 */ /* 0x000fe20008000000 */
[----:B------:R-:W2:Y:S03]  /*0e50*/  LDCU.64 UR20, c[0x0][0x3b0] ;  /* 0x00007600ff1477ac */ /* 0x000ea60008000a00 */
[----:B------:R-:W-:Y:S01]  /*0e60*/  VIADD R8, R2, 0x1 ;  /* 0x0000000102087836 */ /* 0x000fe20000000000 */
[----:B------:R-:W-:Y:S01]  /*0e70*/  SHF.R.S32.HI R3, RZ, 0x1f, R2 ;  /* 0x0000001fff037819 */ /* 0x000fe20000011402 */
[----:B------:R-:W3:Y:S03]  /*0e80*/  LDCU.128 UR16, c[0x0][0x380] ;  /* 0x00007000ff1077ac */ /* 0x000ee60008000c00 */
[----:B------:R-:W-:Y:S01]  /*0e90*/  SHF.R.S32.HI R9, RZ, 0x1f, R8 ;  /* 0x0000001fff097819 */ /* 0x000fe20000011408 */
[----:B-1----:R-:W-:-:S04]  /*0ea0*/  IMAD.WIDE.U32 R10, R5, UR14, R2 ;  /* 0x0000000e050a7c25 */ /* 0x002fc8000f8e0002 */
[C---:B------:R-:W-:Y:S02]  /*0eb0*/  IMAD R17, R5.reuse, UR15, RZ ;  /* 0x0000000f05117c24 */ /* 0x040fe4000f8e02ff */
[----:B--2---:R-:W-:Y:S01]  /*0ec0*/  IMAD.WIDE.U32 R12, R5, UR20, R2 ;  /* 0x00000014050c7c25 */ /* 0x004fe2000f8e0002 */
[----:B---3--:R-:W-:-:S03]  /*0ed0*/  IADD3 R2, P0, PT, R10, UR16, RZ ;  /* 0x000000100a027c10 */ /* 0x008fc6000ff1e0ff */
[----:B------:R-:W-:Y:S01]  /*0ee0*/  IMAD.WIDE.U32 R6, R5, UR14, R8 ;  /* 0x0000000e05067c25 */ /* 0x000fe2000f8e0008 */
[----:B------:R-:W-:-:S03]  /*0ef0*/  IADD3.X R3, PT, PT, R17, UR17, R11, P0, !PT ;  /* 0x0000001111037c10 */ /* 0x000fc600087fe40b */
[C---:B------:R-:W-:Y:S01]  /*0f00*/  IMAD.WIDE.U32 R8, R5.reuse, UR20, R8 ;  /* 0x0000001405087c25 */ /* 0x040fe2000f8e0008 */
[----:B------:R-:W-:Y:S02]  /*0f10*/  IADD3 R10, P0, PT, R12, UR18, RZ ;  /* 0x000000120c0a7c10 */ /* 0x000fe4000ff1e0ff */
[----:B------:R-:W-:Y:S01]  /*0f20*/  IADD3 R6, P1, PT, R6, UR16, RZ ;  /* 0x0000001006067c10 */ /* 0x000fe2000ff3e0ff */
[----:B------:R-:W-:Y:S01]  /*0f30*/  IMAD R19, R5, UR21, RZ ;  /* 0x0000001505137c24 */ /* 0x000fe2000f8e02ff */
[----:B------:R-:W-:Y:S01]  /*0f40*/  IADD3 R8, P2, PT, R8, UR18, RZ ;  /* 0x0000001208087c10 */ /* 0x000fe2000ff5e0ff */
[----:B0-----:R-:W2:Y:S01]  /*0f50*/  LDG.E.U8 R3, desc[UR10][R2.64] ;  /* 0x0000000a02037981 */ /* 0x001ea2000c1e1100 */
[----:B------:R-:W-:Y:S02]  /*0f60*/  IADD3.X R7, PT, PT, R17, UR17, R7, P1, !PT ;  /* 0x0000001111077c10 */ /* 0x000fe40008ffe407 */
[C---:B------:R-:W-:Y:S02]  /*0f70*/  IADD3.X R11, PT, PT, R19.reuse, UR19, R13, P0, !PT ;  /* 0x00000013130b7c10 */ /* 0x040fe400087fe40d */
[----:B------:R-:W-:Y:S01]  /*0f80*/  IADD3.X R9, PT, PT, R19, UR19, R9, P2, !PT ;  /* 0x0000001313097c10 */ /* 0x000fe200097fe409 */
[----:B------:R-:W2:Y:S04]  /*0f90*/  LDG.E.U8 R6, desc[UR10][R6.64] ;  /* 0x0000000a06067981 */ /* 0x000ea8000c1e1100 */
[----:B------:R-:W3:Y:S04]  /*0fa0*/  LDG.E.U8 R11, desc[UR10][R10.64] ;  /* 0x0000000a0a0b7981 */ /* 0x000ee8000c1e1100 */
[----:B------:R-:W3:Y:S01]  /*0fb0*/  LDG.E.U8 R8, desc[UR10][R8.64] ;  /* 0x0000000a08087981 */ /* 0x000ee2000c1e1100 */
[----:B------:R-:W-:Y:S01]  /*0fc0*/  UIADD3 UR5, UPT, UPT, UR5, 0x2, URZ ;  /* 0x0000000205057890 */ /* 0x000fe2000fffe0ff */
[----:B--2---:R-:W-:-:S02]  /*0fd0*/  IADD3 R24, PT, PT, R6, R24, R3 ;  /* 0x0000001806187210 */ /* 0x004fc40007ffe003 */
[----:B---3--:R-:W-:-:S09]  /*0fe0*/  IADD3 R20, PT, PT, R8, R20, R11 ;  /* 0x0000001408147210 */ /* 0x008fd20007ffe00b */
.L_x_10:
[----:B------:R-:W-:Y:S05]  /*0ff0*/  BRA.U !UP2, `(.L_x_8) ;  /* 0x000000010a447547 */ /* 0x000fea000b800000 */
[----:B------:R-:W1:Y:S01]  /*1000*/  LDCU.64 UR14, c[0x0][0x3a8] ;  /* 0x00007500ff0e77ac */ /* 0x000e620008000a00 */
[----:B------:R-:W-:Y:S01]  /*1010*/  VIADD R6, R4, UR5 ;  /* 0x0000000504067c36 */ /* 0x000fe20008000000 */
[----:B------:R-:W2:Y:S04]  /*1020*/  LDCU.64 UR20, c[0x0][0x3b0] ;  /* 0x00007600ff1477ac */ /* 0x000ea80008000a00 */
[--C-:B------:R-:W-:Y:S01]  /*1030*/  SHF.R.S32.HI R7, RZ, 0x1f, R6.reuse ;  /* 0x0000001fff077819 */ /* 0x100fe20000011406 */
[----:B------:R-:W3:Y:S02]  /*1040*/  LDCU.128 UR16, c[0x0][0x380] ;  /* 0x00007000ff1077ac */ /* 0x000ee40008000c00 */
[----:B-1----:R-:W-:-:S04]  /*1050*/  IMAD.WIDE.U32 R2, R5, UR14, R6 ;  /* 0x0000000e05027c25 */ /* 0x002fc8000f8e0006 */
[----:B--2---:R-:W-:-:S04]  /*1060*/  IMAD.WIDE.U32 R6, R5, UR20, R6 ;  /* 0x0000001405067c25 */ /* 0x004fc8000f8e0006 */
[C---:B------:R-:W-:Y:S01]  /*1070*/  IMAD R3, R5.reuse, UR15, R3 ;  /* 0x0000000f05037c24 */ /* 0x040fe2000f8e0203 */
[----:B---3--:R-:W-:Y:S01]  /*1080*/  IADD3 R2, P0, PT, R2, UR16, RZ ;  /* 0x0000001002027c10 */ /* 0x008fe2000ff1e0ff */
[----:B------:R-:W-:Y:S01]  /*1090*/  IMAD R5, R5, UR21, R7 ;  /* 0x0000001505057c24 */ /* 0x000fe2000f8e0207 */
[----:B------:R-:W-:Y:S02]  /*10a0*/  IADD3 R6, P1, PT, R6, UR18, RZ ;  /* 0x0000001206067c10 */ /* 0x000fe4000ff3e0ff */
[----:B------:R-:W-:Y:S02]  /*10b0*/  IADD3.X R3, PT, PT, R3, UR17, RZ, P0, !PT ;  /* 0x0000001103037c10 */ /* 0x000fe400087fe4ff */
[----:B------:R-:W-:-:S04]  /*10c0*/  IADD3.X R7, PT, PT, R5, UR19, RZ, P1, !PT ;  /* 0x0000001305077c10 */ /* 0x000fc80008ffe4ff */
[----:B0-----:R-:W2:Y:S04]  /*10d0*/  LDG.E.U8 R3, desc[UR10][R2.64] ;  /* 0x0000000a02037981 */ /* 0x001ea8000c1e1100 */
[----:B------:R-:W3:Y:S01]  /*10e0*/  LDG.E.U8 R7, desc[UR10][R6.64] ;  /* 0x0000000a06077981 */ /* 0x000ee2000c1e1100 */
[----:B--2---:R-:W-:Y:S02]  /*10f0*/  IMAD.IADD R24, R24, 0x1, R3 ;  /* 0x0000000118187824 */ /* 0x004fe400078e0203 */
[----:B---3--:R-:W-:-:S07]  /*1100*/  IMAD.IADD R20, R20, 0x1, R7 ;  /* 0x0000000114147824 */ /* 0x008fce00078e0207 */
.L_x_8:
[----:B------:R-:W-:Y:S05]  /*1110*/  BRA.U UP0, `(.L_x_11) ;  /* 0xfffffff100c07547 */ /* 0x000fea000b83ffff */
.L_x_5:
[----:B------:R-:W-:Y:S01]  /*1120*/  UIMAD UR4, UR12, UR12, URZ ;  /* 0x0000000c0c0472a4 */ /* 0x000fe2000f8e02ff */
[----:B------:R-:W-:Y:S01]  /*1130*/  IABS R8, R24 ;  /* 0x0000001800087213 */ /* 0x000fe20000000000 */
[----:B------:R-:W1:Y:S01]  /*1140*/  LDCU.64 UR6, c[0x0][0x3b8] ;  /* 0x00007700ff0677ac */ /* 0x000e620008000a00 */
[----:B------:R-:W-:Y:S02]  /*1150*/  IABS R9, R20 ;  /* 0x0000001400097213 */ /* 0x000fe40000000000 */
[----:B------:R-:W-:Y:S01]  /*1160*/  SHF.R.S32.HI R15, RZ, 0x1f, R14 ;  /* 0x0000001fff0f7819 */ /* 0x000fe2000001140e */
[----:B------:R-:W-:Y:S01]  /*1170*/  IMAD.U32 R2, RZ, RZ, UR4 ;  /* 0x00000004ff027e24 */ /* 0x000fe2000f8e00ff */
[----:B------:R-:W-:Y:S01]  /*1180*/  LOP3.LUT R24, R24, UR4, RZ, 0x3c, !PT ;  /* 0x0000000418187c12 */ /* 0x000fe2000f8e3cff */
[----:B------:R-:W-:Y:S01]  /*1190*/  IMAD.U32 R7, RZ, RZ, UR4 ;  /* 0x00000004ff077e24 */ /* 0x000fe2000f8e00ff */
[----:B------:R-:W-:Y:S01]  /*11a0*/  LOP3.LUT R20, R20, UR4, RZ, 0x3c, !PT ;  /* 0x0000000414147c12 */ /* 0x000fe2000f8e3cff */
[----:B------:R-:W2:Y:S01]  /*11b0*/  LDCU.64 UR8, c[0x0][0x390] ;  /* 0x00007200ff0877ac */ /* 0x000ea20008000a00 */
[----:B------:R-:W-:-:S02]  /*11c0*/  IABS R6, R2 ;  /* 0x0000000200067213 */ /* 0x000fc40000000000 */
[----:B------:R-:W-:Y:S02]  /*11d0*/  IABS R7, R7 ;  /* 0x0000000700077213 */ /* 0x000fe40000000000 */
[----:B------:R-:W3:Y:S01]  /*11e0*/  I2F.RP R4, R6 ;  /* 0x0000000600047306 */ /* 0x000ee20000209400 */
[----:B------:R-:W-:Y:S02]  /*11f0*/  ISETP.GE.AND P0, PT, R24, RZ, PT ;  /* 0x000000ff1800720c */ /* 0x000fe40003f06270 */
[----:B------:R-:W-:Y:S02]  /*1200*/  IADD3 R7, PT, PT, RZ, -R7, RZ ;  /* 0x80000007ff077210 */ /* 0x000fe40007ffe0ff */
[----:B------:R-:W-:Y:S01]  /*1210*/  ISETP.GE.AND P1, PT, R20, RZ, PT ;  /* 0x000000ff1400720c */ /* 0x000fe20003f26270 */
[----:B-1----:R-:W-:-:S04]  /*1220*/  IMAD.WIDE.U32 R14, R0, UR6, R14 ;  /* 0x00000006000e7c25 */ /* 0x002fc8000f8e000e */
[----:B------:R-:W-:Y:S01]  /*1230*/  IMAD R0, R0, UR7, R15 ;  /* 0x0000000700007c24 */ /* 0x000fe2000f8e020f */
[----:B---3--:R-:W1:Y:S02]  /*1240*/  MUFU.RCP R4, R4 ;  /* 0x0000000400047308 */ /* 0x008e640000001000 */
[----:B-1----:R-:W-:-:S06]  /*1250*/  VIADD R2, R4, 0xffffffe ;  /* 0x0ffffffe04027836 */ /* 0x002fcc0000000000 */
[----:B------:R1:W3:Y:S02]  /*1260*/  F2I.FTZ.U32.TRUNC.NTZ R3, R2 ;  /* 0x0000000200037305 */ /* 0x0002e4000021f000 */
[----:B-1----:R-:W-:Y:S02]  /*1270*/  IMAD.MOV.U32 R2, RZ, RZ, RZ ;  /* 0x000000ffff027224 */ /* 0x002fe400078e00ff */
[----:B---3--:R-:W-:-:S04]  /*1280*/  IMAD.MOV R5, RZ, RZ, -R3 ;  /* 0x000000ffff057224 */ /* 0x008fc800078e0a03 */
[----:B------:R-:W-:-:S04]  /*1290*/  IMAD R5, R5, R6, RZ ;  /* 0x0000000605057224 */ /* 0x000fc800078e02ff */
[----:B------:R-:W-:-:S04]  /*12a0*/  IMAD.HI.U32 R3, R3, R5, R2 ;  /* 0x0000000503037227 */ /* 0x000fc800078e0002 */
[----:B------:R-:W-:Y:S02]  /*12b0*/  IMAD.MOV.U32 R5, RZ, RZ, R8 ;  /* 0x000000ffff057224 */ /* 0x000fe400078e0008 */
[----:B------:R-:W-:Y:S02]  /*12c0*/  IMAD.MOV.U32 R8, RZ, RZ, R9 ;  /* 0x000000ffff087224 */ /* 0x000fe400078e0009 */
[----:B------:R-:W-:-:S04]  /*12d0*/  IMAD.HI.U32 R2, R3, R5, RZ ;  /* 0x0000000503027227 */ /* 0x000fc800078e00ff */
[----:B------:R-:W-:-:S04]  /*12e0*/  IMAD.HI.U32 R4, R3, R8, RZ ;  /* 0x0000000803047227 */ /* 0x000fc800078e00ff */
[-C--:B------:R-:W-:Y:S02]  /*12f0*/  IMAD R3, R2, R7.reuse, R5 ;  /* 0x0000000702037224 */ /* 0x080fe400078e0205 */
[----:B------:R-:W-:-:S03]  /*1300*/  IMAD R5, R4, R7, R8 ;  /* 0x0000000704057224 */ /* 0x000fc600078e0208 */
[C---:B------:R-:W-:Y:S02]  /*1310*/  ISETP.GT.U32.AND P4, PT, R6.reuse, R3, PT ;  /* 0x000000030600720c */ /* 0x040fe40003f84070 */
[----:B------:R-:W-:-:S11]  /*1320*/  ISETP.GT.U32.AND P5, PT, R6, R5, PT ;  /* 0x000000050600720c */ /* 0x000fd60003fa4070 */
[--C-:B------:R-:W-:Y:S02]  /*1330*/  @!P4 IMAD.IADD R3, R3, 0x1, -R6.reuse ;  /* 0x000000010303c824 */ /* 0x100fe400078e0a06 */
[----:B------:R-:W-:Y:S02]  /*1340*/  @!P5 IMAD.IADD R5, R5, 0x1, -R6 ;  /* 0x000000010505d824 */ /* 0x000fe400078e0a06 */
[----:B------:R-:W-:Y:S01]  /*1350*/  @!P4 VIADD R2, R2, 0x1 ;  /* 0x000000010202c836 */ /* 0x000fe20000000000 */
[-C--:B------:R-:W-:Y:S01]  /*1360*/  ISETP.GE.U32.AND P2, PT, R3, R6.reuse, PT ;  /* 0x000000060300720c */ /* 0x080fe20003f46070 */
[----:B------:R-:W-:Y:S01]  /*1370*/  @!P5 VIADD R4, R4, 0x1 ;  /* 0x000000010404d836 */ /* 0x000fe20000000000 */
[----:B------:R-:W-:Y:S02]  /*1380*/  ISETP.GE.U32.AND P3, PT, R5, R6, PT ;  /* 0x000000060500720c */ /* 0x000fe40003f66070 */
[----:B------:R-:W-:-:S09]  /*1390*/  LOP3.LUT R3, RZ, UR4, RZ, 0x33, !PT ;  /* 0x00000004ff037c12 */ /* 0x000fd2000f8e33ff */
[----:B------:R-:W-:Y:S01]  /*13a0*/  @P2 VIADD R2, R2, 0x1 ;  /* 0x0000000102022836 */ /* 0x000fe20000000000 */
[----:B------:R-:W-:Y:S01]  /*13b0*/  ISETP.NE.AND P2, PT, RZ, UR4, PT ;  /* 0x00000004ff007c0c */ /* 0x000fe2000bf45270 */
[----:B------:R-:W-:Y:S02]  /*13c0*/  @P3 VIADD R4, R4, 0x1 ;  /* 0x0000000104043836 */ /* 0x000fe40000000000 */
[----:B------:R-:W-:Y:S02]  /*13d0*/  @!P0 IMAD.MOV R2, RZ, RZ, -R2 ;  /* 0x000000ffff028224 */ /* 0x000fe400078e0a02 */
[----:B------:R-:W-:Y:S01]  /*13e0*/  @!P1 IMAD.MOV R4, RZ, RZ, -R4 ;  /* 0x000000ffff049224 */ /* 0x000fe200078e0a04 */
[----:B--2---:R-:W-:Y:S02]  /*13f0*/  IADD3 R14, P1, PT, R14, UR8, RZ ;  /* 0x000000080e0e7c10 */ /* 0x004fe4000ff3e0ff */
[C---:B------:R-:W-:Y:S02]  /*1400*/  SEL R2, R3.reuse, R2, !P2 ;  /* 0x0000000203027207 */ /* 0x040fe40005000000 */
[----:B------:R-:W-:-:S02]  /*1410*/  SEL R3, R3, R4, !P2 ;  /* 0x0000000403037207 */ /* 0x000fc40005000000 */
[----:B------:R-:W-:Y:S02]  /*1420*/  IADD3.X R15, PT, PT, R0, UR9, RZ, P1, !PT ;  /* 0x00000009000f7c10 */ /* 0x000fe40008ffe4ff */
[C---:B------:R-:W-:Y:S01]  /*1430*/  ISETP.GE.AND P0, PT, R2.reuse, R3, PT ;  /* 0x000000030200720c */ /* 0x040fe20003f06270 */
[----:B------:R-:W-:-:S05]  /*1440*/  IMAD.IADD R3, R2, 0x1, -R3 ;  /* 0x0000000102037824 */ /* 0x000fca00078e0a03 */
[----:B------:R-:W-:-:S05]  /*1450*/  SEL R3, R3, RZ, P0 ;  /* 0x000000ff03037207 */ /* 0x000fca0000000000 */
[----:B0-----:R-:W-:Y:S01]  /*1460*/  STG.E.U8 desc[UR10][R14.64], R3 ;  /* 0x000000030e007986 */ /* 0x001fe2000c10110a */
[----:B------:R-:W-:Y:S05]  /*1470*/  EXIT ;  /* 0x000000000000794d */ /* 0x000fea0003800000 */
.L_x_12:
        /* <DEDUP_REMOVED lines=16> */
.L_x_19:


//--------------------- .text._Z13compute_sobelPhS_S_iimmm --------------------------
	.section	.text._Z13compute_sobelPhS_S_iimmm,"ax",@progbits
	.align	128
        .global         _Z13compute_sobelPhS_S_iimmm
        .type           _Z13compute_sobelPhS_S_iimmm,@function
        .size           _Z13compute_sobelPhS_S_iimmm,(.L_x_20 - _Z13compute_sobelPhS_S_iimmm)
        .other          _Z13compute_sobelPhS_S_iimmm,@"STO_CUDA_ENTRY STV_DEFAULT"
_Z13compute_sobelPhS_S_iimmm:
.text._Z13compute_sobelPhS_S_iimmm:
        /* <DEDUP_REMOVED lines=13> */
[C---:B------:R-:W-:Y:S01]  /*00d0*/  ISETP.GE.AND P0, PT, R8.reuse, 0x1, PT ;  /* 0x000000010800780c */ /* 0x040fe20003f06270 */
[----:B------:R-:W0:Y:S01]  /*00e0*/  LDCU.64 UR6, c[0x0][0x3a0] ;  /* 0x00007400ff0677ac */ /* 0x000e220008000a00 */
[C---:B------:R-:W-:Y:S01]  /*00f0*/  ISETP.NE.AND P1, PT, R21.reuse, RZ, PT ;  /* 0x000000ff1500720c */ /* 0x040fe20003f25270 */
[C---:B------:R-:W-:Y:S01]  /*0100*/  VIADD R15, R21.reuse, 0x1 ;  /* 0x00000001150f7836 */ /* 0x040fe20000000000 */
[--C-:B------:R-:W-:Y:S01]  /*0110*/  SHF.R.S32.HI R9, RZ, 0x1f, R8.reuse ;  /* 0x0000001fff097819 */ /* 0x100fe20000011408 */
[----:B------:R-:W1:Y:S01]  /*0120*/  LDCU.64 UR8, c[0x0][0x380] ;  /* 0x00007000ff0877ac */ /* 0x000e620008000a00 */
[----:B------:R-:W-:Y:S01]  /*0130*/  ISETP.EQ.OR P3, PT, R21, RZ, !P0 ;  /* 0x000000ff1500720c */ /* 0x000fe20004762670 */
[----:B------:R-:W2:Y:S06]  /*0140*/  LDCU.64 UR4, c[0x0][0x358] ;  /* 0x00006b00ff0477ac */ /* 0x000eac0008000a00 */
[----:B------:R-:W3:Y:S01]  /*0150*/  @P0 LDC.64 R4, c[0x0][0x3a0] ;  /* 0x0000e800ff040b82 */ /* 0x000ee20000000a00 */
[----:B------:R-:W-:Y:S01]  /*0160*/  @P0 MOV R17, RZ ;  /* 0x000000ff00110202 */ /* 0x000fe20000000f00 */
[----:B------:R-:W-:Y:S01]  /*0170*/  @P0 VIADD R16, R8, 0xffffffff ;  /* 0xffffffff08100836 */ /* 0x000fe20000000000 */
[----:B------:R-:W4:Y:S01]  /*0180*/  LDCU.64 UR10, c[0x0][0x3b0] ;  /* 0x00007600ff0a77ac */ /* 0x000f220008000a00 */
[--C-:B0-----:R-:W-:Y:S01]  /*0190*/  IMAD.WIDE.U32 R18, R15, UR6, R8.reuse ;  /* 0x000000060f127c25 */ /* 0x101fe2000f8e0008 */
[----:B------:R-:W0:Y:S03]  /*01a0*/  LDCU.64 UR12, c[0x0][0x390] ;  /* 0x00007200ff0c77ac */ /* 0x000e260008000a00 */
[----:B------:R-:W5:Y:S01]  /*01b0*/  @P0 LDC.64 R2, c[0x0][0x380] ;  /* 0x0000e000ff020b82 */ /* 0x000f620000000a00 */
[----:B------:R-:W-:-:S04]  /*01c0*/  IMAD.WIDE.U32 R10, R21, UR6, R8 ;  /* 0x00000006150a7c25 */ /* 0x000fc8000f8e0008 */
[----:B------:R-:W-:Y:S01]  /*01d0*/  IMAD R22, R15, UR7, R19 ;  /* 0x000000070f167c24 */ /* 0x000fe2000f8e0213 */
[----:B------:R-:W-:Y:S02]  /*01e0*/  @P0 MOV R19, RZ ;  /* 0x000000ff00130202 */ /* 0x000fe40000000f00 */
[----:B------:R-:W2:Y:S01]  /*01f0*/  @P1 LDC.64 R6, c[0x0][0x3a0] ;  /* 0x0000e800ff061b82 */ /* 0x000ea20000000a00 */
[C---:B------:R-:W-:Y:S01]  /*0200*/  IMAD R20, R21.reuse, UR7, R11 ;  /* 0x0000000715147c24 */ /* 0x040fe2000f8e020b */
[----:B-1----:R-:W-:Y:S01]  /*0210*/  IADD3 R10, P4, PT, R10, UR8, RZ ;  /* 0x000000080a0a7c10 */ /* 0x002fe2000ff9e0ff */
[----:B------:R-:W-:Y:S02]  /*0220*/  @P1 VIADD R11, R21, 0xffffffff ;  /* 0xffffffff150b1836 */ /* 0x000fe40000000000 */
[----:B------:R-:W-:-:S03]  /*0230*/  @!P3 VIADD R14, R8, 0xffffffff ;  /* 0xffffffff080eb836 */ /* 0x000fc60000000000 */
[----:B------:R-:W1:Y:S01]  /*0240*/  @P1 LDC.64 R12, c[0x0][0x380] ;  /* 0x0000e000ff0c1b82 */ /* 0x000e620000000a00 */
[----:B---3--:R-:W-:Y:S01]  /*0250*/  @P0 IMAD.WIDE.U32 R16, R21, R4, R16 ;  /* 0x0000000415100225 */ /* 0x008fe200078e0010 */
[----:B------:R-:W-:-:S03]  /*0260*/  IADD3 R4, P2, PT, R18, UR8, RZ ;  /* 0x0000000812047c10 */ /* 0x000fc6000ff5e0ff */
[----:B------:R-:W-:Y:S02]  /*0270*/  @P0 VIADD R18, R8, 0xffffffff ;  /* 0xffffffff08120836 */ /* 0x000fe40000000000 */
[----:B------:R-:W-:Y:S01]  /*0280*/  @P0 IMAD R0, R21, R5, R17 ;  /* 0x0000000515000224 */ /* 0x000fe200078e0211 */
[----:B-----5:R-:W-:Y:S01]  /*0290*/  @P0 IADD3 R2, P5, PT, R16, R2, RZ ;  /* 0x0000000210020210 */ /* 0x020fe20007fbe0ff */
[----:B------:R-:W-:-:S03]  /*02a0*/  @P0 IMAD.WIDE.U32 R18, R15, UR6, R18 ;  /* 0x000000060f120c25 */ /* 0x000fc6000f8e0012 */
[----:B------:R-:W-:Y:S01]  /*02b0*/  @P0 IADD3.X R3, PT, PT, R0, R3, RZ, P5, !PT ;  /* 0x0000000300030210 */ /* 0x000fe20002ffe4ff */
[----:B------:R-:W-:Y:S01]  /*02c0*/  @!P3 VIADD R5, R21, 0xffffffff ;  /* 0xffffffff1505b836 */ /* 0x000fe20000000000 */
[----:B------:R-:W-:Y:S01]  /*02d0*/  @P0 IADD3 R18, P6, PT, R18, UR8, RZ ;  /* 0x0000000812120c10 */ /* 0x000fe2000ffde0ff */
[----:B------:R-:W-:Y:S02]  /*02e0*/  IMAD.MOV.U32 R0, RZ, RZ, RZ ;  /* 0x000000ffff007224 */ /* 0x000fe400078e00ff */
[----:B--2---:R-:W-:-:S04]  /*02f0*/  @P1 IMAD.WIDE.U32 R16, R11, R6, R8 ;  /* 0x000000060b101225 */ /* 0x004fc800078e0008 */
[----:B------:R-:W-:Y:S02]  /*0300*/  @P0 IMAD R6, R15, UR7, R19 ;  /* 0x000000070f060c24 */ /* 0x000fe4000f8e0213 */
[----:B------:R-:W-:Y:S02]  /*0310*/  @!P3 IMAD.MOV.U32 R15, RZ, RZ, RZ ;  /* 0x000000ffff0fb224 */ /* 0x000fe400078e00ff */
[----:B------:R-:W-:Y:S01]  /*0320*/  @P1 IMAD R24, R11, R7, R17 ;  /* 0x000000070b181224 */ /* 0x000fe200078e0211 */
[----:B------:R-:W-:Y:S01]  /*0330*/  @P0 IADD3.X R19, PT, PT, R6, UR9, RZ, P6, !PT ;  /* 0x0000000906130c10 */ /* 0x000fe2000b7fe4ff */
[----:B------:R-:W-:Y:S01]  /*0340*/  @!P3 IMAD.WIDE.U32 R14, R5, UR6, R14 ;  /* 0x00000006050ebc25 */ /* 0x000fe2000f8e000e */
[----:B-1----:R-:W-:-:S03]  /*0350*/  @P1 IADD3 R12, P6, PT, R16, R12, RZ ;  /* 0x0000000c100c1210 */ /* 0x002fc60007fde0ff */
[----:B------:R-:W-:Y:S01]  /*0360*/  @!P3 IMAD R5, R5, UR7, R15 ;  /* 0x000000070505bc24 */ /* 0x000fe2000f8e020f */
[----:B------:R-:W-:Y:S02]  /*0370*/  @!P3 IADD3 R14, P5, PT, R14, UR8, RZ ;  /* 0x000000080e0ebc10 */ /* 0x000fe4000ffbe0ff */
[----:B------:R-:W-:Y:S02]  /*0380*/  CS2R R6, SRZ ;  /* 0x0000000000067805 */ /* 0x000fe4000001ff00 */
[----:B------:R-:W-:Y:S01]  /*0390*/  @P1 IADD3.X R13, PT, PT, R24, R13, RZ, P6, !PT ;  /* 0x0000000d180d1210 */ /* 0x000fe200037fe4ff */
[----:B------:R-:W2:Y:S01]  /*03a0*/  @P0 LDG.E.U8 R0, desc[UR4][R18.64] ;  /* 0x0000000412000981 */ /* 0x000ea2000c1e1100 */
[----:B------:R-:W-:Y:S01]  /*03b0*/  @!P3 IADD3.X R15, PT, PT, R5, UR9, RZ, P5, !PT ;  /* 0x00000009050fbc10 */ /* 0x000fe2000affe4ff */
[----:B------:R-:W1:Y:S02]  /*03c0*/  LDCU.64 UR6, c[0x0][0x3a8] ;  /* 0x00007500ff0677ac */ /* 0x000e640008000a00 */
[----:B------:R-:W3:Y:S01]  /*03d0*/  @P1 LDG.E.U8 R23, desc[UR4][R12.64] ;  /* 0x000000040c171981 */ /* 0x000ee2000c1e1100 */
[----:B------:R-:W-:-:S03]  /*03e0*/  IADD3.X R11, PT, PT, R20, UR9, RZ, P4, !PT ;  /* 0x00000009140b7c10 */ /* 0x000fc6000a7fe4ff */
[----:B------:R-:W5:Y:S04]  /*03f0*/  @P0 LDG.E.U8 R24, desc[UR4][R2.64] ;  /* 0x0000000402180981 */ /* 0x000f68000c1e1100 */
[----:B------:R4:W2:Y:S04]  /*0400*/  @!P3 LDG.E.U8 R7, desc[UR4][R14.64] ;  /* 0x000000040e07b981 */ /* 0x0008a8000c1e1100 */
[----:B------:R-:W2:Y:S01]  /*0410*/  @P1 LDG.E.U8 R6, desc[UR4][R12.64+0x1] ;  /* 0x000001040c061981 */ /* 0x000ea2000c1e1100 */
[----:B------:R-:W-:Y:S01]  /*0420*/  IADD3.X R5, PT, PT, R22, UR9, RZ, P2, !PT ;  /* 0x0000000916057c10 */ /* 0x000fe200097fe4ff */
[----:B------:R-:W0:Y:S02]  /*0430*/  LDCU.64 UR8, c[0x0][0x388] ;  /* 0x00007100ff0877ac */ /* 0x000e240008000a00 */
[----:B------:R-:W2:Y:S04]  /*0440*/  LDG.E.U8 R11, desc[UR4][R10.64+0x1] ;  /* 0x000001040a0b7981 */ /* 0x000ea8000c1e1100 */
[----:B------:R-:W2:Y:S04]  /*0450*/  LDG.E.U8 R16, desc[UR4][R4.64+0x1] ;  /* 0x0000010404107981 */ /* 0x000ea8000c1e1100 */
[----:B------:R-:W2:Y:S01]  /*0460*/  LDG.E.U8 R18, desc[UR4][R4.64] ;  /* 0x0000000404127981 */ /* 0x000ea2000c1e1100 */
[----:B------:R-:W-:-:S02]  /*0470*/  IMAD.MOV.U32 R17, RZ, RZ, RZ ;  /* 0x000000ffff117224 */ /* 0x000fc400078e00ff */
[----:B----4-:R-:W-:Y:S02]  /*0480*/  IMAD.MOV.U32 R14, RZ, RZ, RZ ;  /* 0x000000ffff0e7224 */ /* 0x010fe400078e00ff */
[----:B-1----:R-:W-:-:S04]  /*0490*/  IMAD.WIDE.U32 R2, R21, UR6, R8 ;  /* 0x0000000615027c25 */ /* 0x002fc8000f8e0008 */
[----:B------:R-:W-:-:S04]  /*04a0*/  IMAD.WIDE.U32 R8, R21, UR10, R8 ;  /* 0x0000000a15087c25 */ /* 0x000fc8000f8e0008 */
[C---:B------:R-:W-:Y:S02]  /*04b0*/  IMAD R3, R21.reuse, UR7, R3 ;  /* 0x0000000715037c24 */ /* 0x040fe4000f8e0203 */
[----:B------:R-:W-:Y:S01]  /*04c0*/  IMAD R21, R21, UR11, R9 ;  /* 0x0000000b15157c24 */ /* 0x000fe2000f8e0209 */
[----:B---3--:R-:W-:Y:S01]  /*04d0*/  @P1 LEA R17, -R23, RZ, 0x1 ;  /* 0x000000ff17111211 */ /* 0x008fe200078e09ff */
[----:B-----5:R-:W-:-:S03]  /*04e0*/  @P0 IMAD.SHL.U32 R14, R24, 0x2, RZ ;  /* 0x00000002180e0824 */ /* 0x020fc600078e00ff */
[-C--:B--2---:R-:W-:Y:S02]  /*04f0*/  IADD3 R17, PT, PT, R17, -R7.reuse, -R6 ;  /* 0x8000000711117210 */ /* 0x084fe40007ffe806 */
[----:B------:R-:W-:Y:S02]  /*0500*/  IADD3 R14, PT, PT, R0, R7, R14 ;  /* 0x00000007000e7210 */ /* 0x000fe40007ffe00e */
[----:B------:R-:W-:Y:S01]  /*0510*/  LEA R11, R11, R6, 0x1 ;  /* 0x000000060b0b7211 */ /* 0x000fe200078e08ff */
[----:B------:R-:W-:Y:S01]  /*0520*/  IMAD.IADD R17, R17, 0x1, R0 ;  /* 0x0000000111117824 */ /* 0x000fe200078e0200 */
[----:B0-----:R-:W-:Y:S02]  /*0530*/  IADD3 R2, P0, PT, R2, UR8, RZ ;  /* 0x0000000802027c10 */ /* 0x001fe4000ff1e0ff */
[----:B------:R-:W-:Y:S02]  /*0540*/  IADD3 R11, PT, PT, R16, R11, -R14 ;  /* 0x0000000b100b7210 */ /* 0x000fe40007ffe80e */
[----:B------:R-:W-:-:S02]  /*0550*/  IADD3 R8, P1, PT, R8, UR12, RZ ;  /* 0x0000000c08087c10 */ /* 0x000fc4000ff3e0ff */
[----:B------:R-:W-:Y:S02]  /*0560*/  LEA R17, R18, R17, 0x1 ;  /* 0x0000001112117211 */ /* 0x000fe400078e08ff */
[----:B------:R-:W-:Y:S02]  /*0570*/  IADD3.X R3, PT, PT, R3, UR9, RZ, P0, !PT ;  /* 0x0000000903037c10 */ /* 0x000fe400087fe4ff */
[----:B------:R-:W-:Y:S02]  /*0580*/  VIMNMX.RELU R11, PT, PT, R11, 0xff, PT ;  /* 0x000000ff0b0b7848 */ /* 0x000fe40003fe1100 */
[----:B------:R-:W-:Y:S02]  /*0590*/  IADD3.X R9, PT, PT, R21, UR13, RZ, P1, !PT ;  /* 0x0000000d15097c10 */ /* 0x000fe40008ffe4ff */
[----:B------:R-:W-:Y:S01]  /*05a0*/  VIADDMNMX.RELU R17, R17, R16, 0xff, PT ;  /* 0x000000ff11117446 */ /* 0x000fe20003801110 */
[----:B------:R-:W-:Y:S04]  /*05b0*/  STG.E.U8 desc[UR4][R2.64], R11 ;  /* 0x0000000b02007986 */ /* 0x000fe8000c101104 */
[----:B------:R-:W-:Y:S01]  /*05c0*/  STG.E.U8 desc[UR4][R8.64], R17 ;  /* 0x0000001108007986 */ /* 0x000fe2000c101104 */
[----:B------:R-:W-:Y:S05]  /*05d0*/  EXIT ;  /* 0x000000000000794d */ /* 0x000fea0003800000 */
.L_x_13:
        /* <DEDUP_REMOVED lines=10> */
.L_x_20:


//--------------------- .nv.shared.reserved.0     --------------------------
	.section	.nv.shared.reserved.0,"aw",@nobits
	.weak		__nv_reservedSMEM_offset_0_alias
	.size		__nv_reservedSMEM_offset_0_alias, 0, 64
	.other		__nv_reservedSMEM_offset_0_alias,@"STO_CUDA_RESERVED_SHARED STV_DEFAULT"
__nv_reservedSMEM_offset_0_alias:
	.zero		0
	.zero		64


//--------------------- .nv.constant0._Z7upscalePhS_iiimm --------------------------
	.section	.nv.constant0._Z7upscalePhS_iiimm,"a",@progbits
	.sectionflags	@""
	.align	4
.nv.constant0._Z7upscalePhS_iiimm:
	.zero		944


//--------------------- .nv.constant0._Z18connect_componentsPhS_iimm --------------------------
	.section	.nv.constant0._Z18connect_componentsPhS_iimm,"a",@progbits
	.sectionflags	@""
	.align	4
.nv.constant0._Z18connect_componentsPhS_iimm:
	.zero		936


//--------------------- .nv.constant0._Z8binarizePhiihm --------------------------
	.section	.nv.constant0._Z8binarizePhiihm,"a",@progbits
	.sectionflags	@""
	.align	4
.nv.constant0._Z8binarizePhiihm:
	.zero		928


//--------------------- .nv.constant0._Z15compute_erosionPhS_iimm --------------------------
	.section	.nv.constant0._Z15compute_erosionPhS_iimm,"a",@progbits
	.sectionflags	@""
	.align	4
.nv.constant0._Z15compute_erosionPhS_iimm:
	.zero		936


//--------------------- .nv.constant0._Z16compute_dilationPhS_iimm --------------------------
	.section	.nv.constant0._Z16compute_dilationPhS_iimm,"a",@progbits
	.sectionflags	@""
	.align	4
.nv.constant0._Z16compute_dilationPhS_iimm:
	.zero		936


//--------------------- .nv.constant0._Z16compute_responsePhS_S_iiimmm --------------------------
	.section	.nv.constant0._Z16compute_responsePhS_S_iiimmm,"a",@progbits
	.sectionflags	@""
	.align	4
.nv.constant0._Z16compute_responsePhS_S_iiimmm:
	.zero		960


//--------------------- .nv.constant0._Z13compute_sobelPhS_S_iimmm --------------------------
	.section	.nv.constant0._Z13compute_sobelPhS_S_iimmm,"a",@progbits
	.sectionflags	@""
	.align	4
.nv.constant0._Z13compute_sobelPhS_S_iimmm:
	.zero		952


//--------------------- SYMBOLS --------------------------

	.type		.nv.reservedSmem.offset0,@object
	.size		.nv.reservedSmem.offset0,0x4
